// auto-generated by cutlass_sweep.gemm — config: {"arch": "sm_100", "cluster_m": 4, "cluster_n": 4, "dtype": "tf32", "dtype_b": "tf32", "layout": "nt", "stages": 0, "tile_k": 32, "tile_m": 128, "tile_n": 128}
#include "cutlass/cutlass.h"
#include "cutlass/gemm/collective/collective_builder.hpp"
#include "cutlass/gemm/device/gemm_universal_adapter.h"
#include "cutlass/gemm/kernel/gemm_universal.hpp"
#include "cutlass/epilogue/collective/collective_builder.hpp"

using ElemA = cutlass::tfloat32_t;
using ElemB = cutlass::tfloat32_t;
using ElemCD = cutlass::tfloat32_t;
using Acc  = float;
using TileShape    = cute::Shape<cute::_128, cute::_128, cute::_32>;
using ClusterShape = cute::Shape<cute::_4, cute::_4, cute::_1>;

using CollectiveEpilogue = typename cutlass::epilogue::collective::CollectiveBuilder<
    cutlass::arch::Sm100, cutlass::arch::OpClassTensorOp,
    TileShape, ClusterShape,
    cutlass::epilogue::collective::EpilogueTileAuto,
    Acc, Acc,
    ElemCD, cutlass::layout::RowMajor, 128 / cutlass::sizeof_bits<ElemCD>::value,
    ElemCD, cutlass::layout::RowMajor, 128 / cutlass::sizeof_bits<ElemCD>::value,
    cutlass::epilogue::collective::EpilogueScheduleAuto
  >::CollectiveOp;

using CollectiveMainloop = typename cutlass::gemm::collective::CollectiveBuilder<
    cutlass::arch::Sm100, cutlass::arch::OpClassTensorOp,
    ElemA, cutlass::layout::RowMajor, 128 / cutlass::sizeof_bits<ElemA>::value,
    ElemB, cutlass::layout::ColumnMajor, 128 / cutlass::sizeof_bits<ElemB>::value,
    Acc,
    TileShape, ClusterShape,
    cutlass::gemm::collective::StageCountAutoCarveout<static_cast<int>(sizeof(typename CollectiveEpilogue::SharedStorage))>,
    cutlass::gemm::collective::KernelScheduleAuto
  >::CollectiveOp;

using GemmKernel = cutlass::gemm::kernel::GemmUniversal<
    cute::Shape<int,int,int,int>,
    CollectiveMainloop,
    CollectiveEpilogue
>;
using Gemm = cutlass::gemm::device::GemmUniversalAdapter<GemmKernel>;

// Force the device kernel symbol into the cubin without needing a host main.
auto* _anchor = &cutlass::device_kernel<GemmKernel>;


// ===== COMPILED SASS (sm_100a) =====

	.target	sm_100a

	.elftype	@"ET_EXEC"


//--------------------- .note.nv.tkinfo           --------------------------
	.section	.note.nv.tkinfo,"",@"SHT_NOTE"
	.sectionflags	@"SHF_NOTE_NV_TKINFO"
	.tkinfo
        /*0018*/ 	.word	0x00000002
        /*0030*/ 	.string	""
        /*0030*/ 	.string	"ptxas"
        /*0030*/ 	.string	"Cuda compilation tools, release 13.0, V13.0.88"
        /*0030*/ 	.string	"Build cuda_13.0.r13.0/compiler.36424714_0"
        /*0030*/ 	.string	"-arch sm_100a -m 64 "



//--------------------- .note.nv.cuinfo           --------------------------
	.section	.note.nv.cuinfo,"",@"SHT_NOTE"
	.sectionflags	@"SHF_NOTE_NV_CUINFO"
        /*0018*/ 	.short	0x0002
        /*001a*/ 	.short	0x0064
        /*001c*/ 	.short	0x0082
	.zero		2


//--------------------- .nv.info                  --------------------------
	.section	.nv.info,"",@"SHT_CUDA_INFO"
	.align	4


	//----- nvinfo : EIATTR_REGCOUNT
	.align		4
        /*0000*/ 	.byte	0x04, 0x2f
        /*0002*/ 	.short	(.L_19 - .L_18)
	.align		4
.L_18:
        /*0004*/ 	.word	index@(_ZN7cutlass13device_kernelINS_4gemm6kernel13GemmUniversalIN4cute5tupleIJiiiiEEENS1_10collective13CollectiveMmaINS1_35MainloopSm100TmaUmmaWarpSpecializedILi12ELi2ELi4ENS5_IJNS4_1CILi4EEESB_NSA_ILi1EEEEEEEENS5_IJNSA_ILi128EEESF_NSA_ILi32EEEEEENS_10tfloat32_tENS5_IJlSC_lEEESI_SJ_NS4_8TiledMMAINS4_8MMA_AtomIJNS4_23SM100_MMA_TF32_2x1SM_SSISI_SI_fLi128ELi128ELNS4_4UMMA5MajorE0ELSO_0ELNSN_7ScaleInE0ELSP_0EEEEEENS4_6LayoutINS5_IJSC_SC_SC_EEENS5_IJNSA_ILi0EEESU_SU_EEEEENS5_IJNS4_10UnderscoreESX_SX_EEEEENS4_28SM100_TMA_2SM_LOAD_MULTICASTENS4_14ComposedLayoutINS4_7SwizzleILi3ELi4ELi3EEENS4_18smem_ptr_flag_bitsILi32EEENSS_INS5_IJNSA_ILi8EEESG_EEENS5_IJSG_SC_EEEEEEEvNS4_8identityES10_S1A_vS1B_EENS_8epilogue10collective18CollectiveEpilogueINS1D_23Sm100TmaWarpSpecializedILi4ELi2ELi16ELb1ELb0EEEJNS5_IJNSA_ILi64EEESF_SG_EEENS5_IJNSS_IS1I_SC_EENSS_INS5_IJNSA_ILi16EEENSA_ILi2EEEEEENS5_IJSC_S1I_EEEEEEEESI_SJ_SI_SJ_NS1D_6fusion15FusionCallbacksIS1H_NS1R_17LinearCombinationISI_fSI_fLNS_15FloatRoundStyleE2EEES1J_S1Q_JEEENS4_5SM1004TMEM4LOAD26SM100_TMEM_LOAD_32dp32b16xENS4_13SM90_TMA_LOADENS11_INS12_ILi2ELi4ELi3EEES15_NSS_INS5_IJS16_S1L_EEENS5_IJS1L_SC_EEEEEEENS4_39AutoVectorizingCopyWithAssumedAlignmentILi128EEENS4_14SM90_TMA_STOREES26_S28_S28_EEEvvEEEEvNT_6ParamsE)
        /*0008*/ 	.word	0x0000004d


	//----- nvinfo : EIATTR_FRAME_SIZE
	.align		4
.L_19:
        /*000c*/ 	.byte	0x04, 0x11
        /*000e*/ 	.short	(.L_21 - .L_20)
	.align		4
.L_20:
        /*0010*/ 	.word	index@($__internal_2_$__cuda_sm10x_tcgen05_guardrail_trap_unallocated_columns_being_dealloced)
        /*0014*/ 	.word	0x00000000


	//----- nvinfo : EIATTR_FRAME_SIZE
	.align		4
.L_21:
        /*0018*/ 	.byte	0x04, 0x11
        /*001a*/ 	.short	(.L_23 - .L_22)
	.align		4
.L_22:
        /*001c*/ 	.word	index@($__internal_1_$__cuda_sm10x_tcgen05_guardrail_trap_phase_invalid_during_alloc)
        /*0020*/ 	.word	0x00000000


	//----- nvinfo : EIATTR_FRAME_SIZE
	.align		4
.L_23:
        /*0024*/ 	.byte	0x04, 0x11
        /*0026*/ 	.short	(.L_25 - .L_24)
	.align		4
.L_24:
        /*0028*/ 	.word	index@($__internal_0_$__cuda_sm10x_tcgen05_guardrail_trap_col_being_dealloced_not_returned_by_alloc)
        /*002c*/ 	.word	0x00000000


	//----- nvinfo : EIATTR_FRAME_SIZE
	.align		4
.L_25:
        /*0030*/ 	.byte	0x04, 0x11
        /*0032*/ 	.short	(.L_27 - .L_26)
	.align		4
.L_26:
        /*0034*/ 	.word	index@(_ZN7cutlass13device_kernelINS_4gemm6kernel13GemmUniversalIN4cute5tupleIJiiiiEEENS1_10collective13CollectiveMmaINS1_35MainloopSm100TmaUmmaWarpSpecializedILi12ELi2ELi4ENS5_IJNS4_1CILi4EEESB_NSA_ILi1EEEEEEEENS5_IJNSA_ILi128EEESF_NSA_ILi32EEEEEENS_10tfloat32_tENS5_IJlSC_lEEESI_SJ_NS4_8TiledMMAINS4_8MMA_AtomIJNS4_23SM100_MMA_TF32_2x1SM_SSISI_SI_fLi128ELi128ELNS4_4UMMA5MajorE0ELSO_0ELNSN_7ScaleInE0ELSP_0EEEEEENS4_6LayoutINS5_IJSC_SC_SC_EEENS5_IJNSA_ILi0EEESU_SU_EEEEENS5_IJNS4_10UnderscoreESX_SX_EEEEENS4_28SM100_TMA_2SM_LOAD_MULTICASTENS4_14ComposedLayoutINS4_7SwizzleILi3ELi4ELi3EEENS4_18smem_ptr_flag_bitsILi32EEENSS_INS5_IJNSA_ILi8EEESG_EEENS5_IJSG_SC_EEEEEEEvNS4_8identityES10_S1A_vS1B_EENS_8epilogue10collective18CollectiveEpilogueINS1D_23Sm100TmaWarpSpecializedILi4ELi2ELi16ELb1ELb0EEEJNS5_IJNSA_ILi64EEESF_SG_EEENS5_IJNSS_IS1I_SC_EENSS_INS5_IJNSA_ILi16EEENSA_ILi2EEEEEENS5_IJSC_S1I_EEEEEEEESI_SJ_SI_SJ_NS1D_6fusion15FusionCallbacksIS1H_NS1R_17LinearCombinationISI_fSI_fLNS_15FloatRoundStyleE2EEES1J_S1Q_JEEENS4_5SM1004TMEM4LOAD26SM100_TMEM_LOAD_32dp32b16xENS4_13SM90_TMA_LOADENS11_INS12_ILi2ELi4ELi3EEES15_NSS_INS5_IJS16_S1L_EEENS5_IJS1L_SC_EEEEEEENS4_39AutoVectorizingCopyWithAssumedAlignmentILi128EEENS4_14SM90_TMA_STOREES26_S28_S28_EEEvvEEEEvNT_6ParamsE)
        /*0038*/ 	.word	0x00000000


	//----- nvinfo : EIATTR_MIN_STACK_SIZE
	.align		4
.L_27:
        /*003c*/ 	.byte	0x04, 0x12
        /*003e*/ 	.short	(.L_29 - .L_28)
	.align		4
.L_28:
        /*0040*/ 	.word	index@(_ZN7cutlass13device_kernelINS_4gemm6kernel13GemmUniversalIN4cute5tupleIJiiiiEEENS1_10collective13CollectiveMmaINS1_35MainloopSm100TmaUmmaWarpSpecializedILi12ELi2ELi4ENS5_IJNS4_1CILi4EEESB_NSA_ILi1EEEEEEEENS5_IJNSA_ILi128EEESF_NSA_ILi32EEEEEENS_10tfloat32_tENS5_IJlSC_lEEESI_SJ_NS4_8TiledMMAINS4_8MMA_AtomIJNS4_23SM100_MMA_TF32_2x1SM_SSISI_SI_fLi128ELi128ELNS4_4UMMA5MajorE0ELSO_0ELNSN_7ScaleInE0ELSP_0EEEEEENS4_6LayoutINS5_IJSC_SC_SC_EEENS5_IJNSA_ILi0EEESU_SU_EEEEENS5_IJNS4_10UnderscoreESX_SX_EEEEENS4_28SM100_TMA_2SM_LOAD_MULTICASTENS4_14ComposedLayoutINS4_7SwizzleILi3ELi4ELi3EEENS4_18smem_ptr_flag_bitsILi32EEENSS_INS5_IJNSA_ILi8EEESG_EEENS5_IJSG_SC_EEEEEEEvNS4_8identityES10_S1A_vS1B_EENS_8epilogue10collective18CollectiveEpilogueINS1D_23Sm100TmaWarpSpecializedILi4ELi2ELi16ELb1ELb0EEEJNS5_IJNSA_ILi64EEESF_SG_EEENS5_IJNSS_IS1I_SC_EENSS_INS5_IJNSA_ILi16EEENSA_ILi2EEEEEENS5_IJSC_S1I_EEEEEEEESI_SJ_SI_SJ_NS1D_6fusion15FusionCallbacksIS1H_NS1R_17LinearCombinationISI_fSI_fLNS_15FloatRoundStyleE2EEES1J_S1Q_JEEENS4_5SM1004TMEM4LOAD26SM100_TMEM_LOAD_32dp32b16xENS4_13SM90_TMA_LOADENS11_INS12_ILi2ELi4ELi3EEES15_NSS_INS5_IJS16_S1L_EEENS5_IJS1L_SC_EEEEEEENS4_39AutoVectorizingCopyWithAssumedAlignmentILi128EEENS4_14SM90_TMA_STOREES26_S28_S28_EEEvvEEEEvNT_6ParamsE)
        /*0044*/ 	.word	0x00000000
.L_29:


//--------------------- .nv.compat                --------------------------
	.section	.nv.compat,"",@"SHT_CUDA_COMPAT_INFO"
	.align	4
        /*0000*/ 	.byte	0x02, 0x09, 0x01, 0x00, 0x02, 0x02, 0x02, 0x00, 0x02, 0x05, 0x05, 0x00, 0x03, 0x07, 0x01, 0x01
        /*0010*/ 	.byte	0x02, 0x03, 0x01, 0x00, 0x02, 0x06, 0x01, 0x00, 0x04, 0x0b, 0x08, 0x00, 0x09, 0x00, 0x00, 0x00
        /*0020*/ 	.byte	0x00, 0x00, 0x00, 0x00


//--------------------- .nv.info._ZN7cutlass13device_kernelINS_4gemm6kernel13GemmUniversalIN4cute5tupleIJiiiiEEENS1_10collective13CollectiveMmaINS1_35MainloopSm100TmaUmmaWarpSpecializedILi12ELi2ELi4ENS5_IJNS4_1CILi4EEESB_NSA_ILi1EEEEEEEENS5_IJNSA_ILi128EEESF_NSA_ILi32EEEEEENS_10tfloat32_tENS5_IJlSC_lEEESI_SJ_NS4_8TiledMMAINS4_8MMA_AtomIJNS4_23SM100_MMA_TF32_2x1SM_SSISI_SI_fLi128ELi128ELNS4_4UMMA5MajorE0ELSO_0ELNSN_7ScaleInE0ELSP_0EEEEEENS4_6LayoutINS5_IJSC_SC_SC_EEENS5_IJNSA_ILi0EEESU_SU_EEEEENS5_IJNS4_10UnderscoreESX_SX_EEEEENS4_28SM100_TMA_2SM_LOAD_MULTICASTENS4_14ComposedLayoutINS4_7SwizzleILi3ELi4ELi3EEENS4_18smem_ptr_flag_bitsILi32EEENSS_INS5_IJNSA_ILi8EEESG_EEENS5_IJSG_SC_EEEEEEEvNS4_8identityES10_S1A_vS1B_EENS_8epilogue10collective18CollectiveEpilogueINS1D_23Sm100TmaWarpSpecializedILi4ELi2ELi16ELb1ELb0EEEJNS5_IJNSA_ILi64EEESF_SG_EEENS5_IJNSS_IS1I_SC_EENSS_INS5_IJNSA_ILi16EEENSA_ILi2EEEEEENS5_IJSC_S1I_EEEEEEEESI_SJ_SI_SJ_NS1D_6fusion15FusionCallbacksIS1H_NS1R_17LinearCombinationISI_fSI_fLNS_15FloatRoundStyleE2EEES1J_S1Q_JEEENS4_5SM1004TMEM4LOAD26SM100_TMEM_LOAD_32dp32b16xENS4_13SM90_TMA_LOADENS11_INS12_ILi2ELi4ELi3EEES15_NSS_INS5_IJS16_S1L_EEENS5_IJS1L_SC_EEEEEEENS4_39AutoVectorizingCopyWithAssumedAlignmentILi128EEENS4_14SM90_TMA_STOREES26_S28_S28_EEEvvEEEEvNT_6ParamsE --------------------------
	.section	.nv.info._ZN7cutlass13device_kernelINS_4gemm6kernel13GemmUniversalIN4cute5tupleIJiiiiEEENS1_10collective13CollectiveMmaINS1_35MainloopSm100TmaUmmaWarpSpecializedILi12ELi2ELi4ENS5_IJNS4_1CILi4EEESB_NSA_ILi1EEEEEEEENS5_IJNSA_ILi128EEESF_NSA_ILi32EEEEEENS_10tfloat32_tENS5_IJlSC_lEEESI_SJ_NS4_8TiledMMAINS4_8MMA_AtomIJNS4_23SM100_MMA_TF32_2x1SM_SSISI_SI_fLi128ELi128ELNS4_4UMMA5MajorE0ELSO_0ELNSN_7ScaleInE0ELSP_0EEEEEENS4_6LayoutINS5_IJSC_SC_SC_EEENS5_IJNSA_ILi0EEESU_SU_EEEEENS5_IJNS4_10UnderscoreESX_SX_EEEEENS4_28SM100_TMA_2SM_LOAD_MULTICASTENS4_14ComposedLayoutINS4_7SwizzleILi3ELi4ELi3EEENS4_18smem_ptr_flag_bitsILi32EEENSS_INS5_IJNSA_ILi8EEESG_EEENS5_IJSG_SC_EEEEEEEvNS4_8identityES10_S1A_vS1B_EENS_8epilogue10collective18CollectiveEpilogueINS1D_23Sm100TmaWarpSpecializedILi4ELi2ELi16ELb1ELb0EEEJNS5_IJNSA_ILi64EEESF_SG_EEENS5_IJNSS_IS1I_SC_EENSS_INS5_IJNSA_ILi16EEENSA_ILi2EEEEEENS5_IJSC_S1I_EEEEEEEESI_SJ_SI_SJ_NS1D_6fusion15FusionCallbacksIS1H_NS1R_17LinearCombinationISI_fSI_fLNS_15FloatRoundStyleE2EEES1J_S1Q_JEEENS4_5SM1004TMEM4LOAD26SM100_TMEM_LOAD_32dp32b16xENS4_13SM90_TMA_LOADENS11_INS12_ILi2ELi4ELi3EEES15_NSS_INS5_IJS16_S1L_EEENS5_IJS1L_SC_EEEEEEENS4_39AutoVectorizingCopyWithAssumedAlignmentILi128EEENS4_14SM90_TMA_STOREES26_S28_S28_EEEvvEEEEvNT_6ParamsE,"",@"SHT_CUDA_INFO"
	.sectionflags	@""
	.align	4


	//----- nvinfo : EIATTR_CUDA_API_VERSION
	.align		4
        /*0000*/ 	.byte	0x04, 0x37
        /*0002*/ 	.short	(.L_31 - .L_30)
.L_30:
        /*0004*/ 	.word	0x00000082


	//----- nvinfo : EIATTR_KPARAM_INFO
	.align		4
.L_31:
        /*0008*/ 	.byte	0x04, 0x17
        /*000a*/ 	.short	(.L_33 - .L_32)
.L_32:
        /*000c*/ 	.word	0x00000000
        /*0010*/ 	.short	0x0000
        /*0012*/ 	.short	0x0000
        /*0014*/ 	.byte	0x00, 0xf0, 0x01, 0x20


	//----- nvinfo : EIATTR_AT_ENTRY_FRAGMENTS
	.align		4
.L_33:
        /*0018*/ 	.byte	0x04, 0x4f
        /*001a*/ 	.short	(.L_35 - .L_34)


	//   ....[0]....
.L_34:
        /*001c*/ 	.word	0x00000007


	//----- nvinfo : EIATTR_RESERVED_SMEM_USED
	.align		4
.L_35:
        /*0020*/ 	.byte	0x01, 0x41
	.zero		2


	//----- nvinfo : EIATTR_SPARSE_MMA_MASK
	.align		4
        /*0024*/ 	.byte	0x03, 0x50
        /*0026*/ 	.short	0x0000


	//----- nvinfo : EIATTR_TCGEN05_2CTA_USED
	.align		4
        /*0028*/ 	.byte	0x01, 0x52
	.zero		2


	//----- nvinfo : EIATTR_MAXREG_COUNT
	.align		4
        /*002c*/ 	.byte	0x03, 0x1b
        /*002e*/ 	.short	0x00ff


	//----- nvinfo : EIATTR_NUM_BARRIERS
	.align		4
        /*0030*/ 	.byte	0x02, 0x4c
        /*0032*/ 	.byte	0x07
	.zero		1


	//----- nvinfo : EIATTR_EXTERNS
	.align		4
        /*0034*/ 	.byte	0x04, 0x0f
        /*0036*/ 	.short	(.L_37 - .L_36)


	//   ....[0]....
	.align		4
.L_36:
        /*0038*/ 	.word	index@(__assertfail)


	//----- nvinfo : EIATTR_MERCURY_ISA_VERSION
	.align		4
.L_37:
        /*003c*/ 	.byte	0x03, 0x5f
        /*003e*/ 	.short	0x0101


	//----- nvinfo : EIATTR_INT_WARP_WIDE_INSTR_OFFSETS
	.align		4
        /*0040*/ 	.byte	0x04, 0x31
        /*0042*/ 	.short	(.L_39 - .L_38)


	//   ....[0]....
.L_38:
        /*0044*/ 	.word	0x00000e90


	//   ....[1]....
        /*0048*/ 	.word	0x00000f30


	//   ....[2]....
        /*004c*/ 	.word	0x00004b90


	//   ....[3]....
        /*0050*/ 	.word	0x00004bc0


	//   ....[4]....
        /*0054*/ 	.word	0x00004be0


	//   ....[5]....
        /*0058*/ 	.word	0x00005720


	//   ....[6]....
        /*005c*/ 	.word	0x000057c0


	//   ....[7]....
        /*0060*/ 	.word	0x00005880


	//   ....[8]....
        /*0064*/ 	.word	0x000058f0


	//   ....[9]....
        /*0068*/ 	.word	0x000059b0


	//   ....[10]....
        /*006c*/ 	.word	0x00005a50


	//   ....[11]....
        /*0070*/ 	.word	0x00005ac0


	//   ....[12]....
        /*0074*/ 	.word	0x00005b80


	//   ....[13]....
        /*0078*/ 	.word	0x00005c20


	//   ....[14]....
        /*007c*/ 	.word	0x00005cc0


	//   ....[15]....
        /*0080*/ 	.word	0x00005db0


	//   ....[16]....
        /*0084*/ 	.word	0x00005e80


	//----- nvinfo : EIATTR_COOP_GROUP_MASK_REGIDS
	.align		4
.L_39:
        /*0088*/ 	.byte	0x04, 0x29
        /*008a*/ 	.short	(.L_41 - .L_40)


	//   ....[0]....
.L_40:
        /*008c*/ 	.word	0xffffffff


	//   ....[1]....
        /*0090*/ 	.word	0xffffffff


	//   ....[2]....
        /*0094*/ 	.word	0xffffffff


	//   ....[3]....
        /*0098*/ 	.word	0xffffffff


	//   ....[4]....
        /*009c*/ 	.word	0xffffffff


	//   ....[5]....
        /*00a0*/ 	.word	0xffffffff


	//   ....[6]....
        /*00a4*/ 	.word	0xffffffff


	//   ....[7]....
        /*00a8*/ 	.word	0xffffffff


	//   ....[8]....
        /*00ac*/ 	.word	0xffffffff


	//   ....[9]....
        /*00b0*/ 	.word	0xffffffff


	//   ....[10]....
        /*00b4*/ 	.word	0xffffffff


	//   ....[11]....
        /*00b8*/ 	.word	0xffffffff


	//   ....[12]....
        /*00bc*/ 	.word	0xffffffff


	//   ....[13]....
        /*00c0*/ 	.word	0xffffffff


	//----- nvinfo : EIATTR_COOP_GROUP_INSTR_OFFSETS
	.align		4
.L_41:
        /*00c4*/ 	.byte	0x04, 0x28
        /*00c6*/ 	.short	(.L_43 - .L_42)


	//   ....[0]....
.L_42:
        /*00c8*/ 	.word	0x000000b0


	//   ....[1]....
        /*00cc*/ 	.word	0x00000510


	//   ....[2]....
        /*00d0*/ 	.word	0x00000800


	//   ....[3]....
        /*00d4*/ 	.word	0x00000990


	//   ....[4]....
        /*00d8*/ 	.word	0x00000a80


	//   ....[5]....
        /*00dc*/ 	.word	0x00000be0


	//   ....[6]....
        /*00e0*/ 	.word	0x00000d70


	//   ....[7]....
        /*00e4*/ 	.word	0x00000fb0


	//   ....[8]....
        /*00e8*/ 	.word	0x00002640


	//   ....[9]....
        /*00ec*/ 	.word	0x00003970


	//   ....[10]....
        /*00f0*/ 	.word	0x00003e40


	//   ....[11]....
        /*00f4*/ 	.word	0x00003e70


	//   ....[12]....
        /*00f8*/ 	.word	0x00004a90


	//   ....[13]....
        /*00fc*/ 	.word	0x00004ca0


	//----- nvinfo : EIATTR_VRC_CTA_INIT_COUNT
	.align		4
.L_43:
        /*0100*/ 	.byte	0x02, 0x4a
        /*0102*/ 	.byte	0x80
	.zero		1


	//----- nvinfo : EIATTR_SYSCALL_OFFSETS
	.align		4
        /*0104*/ 	.byte	0x04, 0x46
        /*0106*/ 	.short	(.L_45 - .L_44)


	//   ....[0]....
.L_44:
        /*0108*/ 	.word	0x00006a40


	//   ....[1]....
        /*010c*/ 	.word	0x00006b30


	//   ....[2]....
        /*0110*/ 	.word	0x00007290


	//   ....[3]....
        /*0114*/ 	.word	0x00007c60


	//   ....[4]....
        /*0118*/ 	.word	0x00008610


	//   ....[5]....
        /*011c*/ 	.word	0x00008fc0


	//----- nvinfo : EIATTR_MBARRIER_INSTR_OFFSETS
	.align		4
.L_45:
        /*0120*/ 	.byte	0x04, 0x39
        /*0122*/ 	.short	(.L_47 - .L_46)


	//   ....[0]....
.L_46:
        /*0124*/ 	.word	0x00000660
        /*0128*/ 	.word	0x000000ff
        /*012c*/ 	.word	0x00000000
        /*0130*/ 	.short	0x0100
        /*0132*/ 	.byte	0x04
	.zero		1


	//   ....[1]....
        /*0134*/ 	.word	0x00000670
        /*0138*/ 	.word	0x000000ff
        /*013c*/ 	.word	0x00000060
        /*0140*/ 	.short	0x0100
        /*0142*/ 	.byte	0x04
	.zero		1


	//   ....[2]....
        /*0144*/ 	.word	0x00000680
        /*0148*/ 	.word	0x000000ff
        /*014c*/ 	.word	0x00000008
        /*0150*/ 	.short	0x0100
        /*0152*/ 	.byte	0x04
	.zero		1


	//   ....[3]....
        /*0154*/ 	.word	0x00000690
        /*0158*/ 	.word	0x000000ff
        /*015c*/ 	.word	0x00000068
        /*0160*/ 	.short	0x0100
        /*0162*/ 	.byte	0x04
	.zero		1


	//   ....[4]....
        /*0164*/ 	.word	0x000006a0
        /*0168*/ 	.word	0x000000ff
        /*016c*/ 	.word	0x00000010
        /*0170*/ 	.short	0x0100
        /*0172*/ 	.byte	0x04
	.zero		1


	//   ....[5]....
        /*0174*/ 	.word	0x000006b0
        /*0178*/ 	.word	0x000000ff
        /*017c*/ 	.word	0x00000070
        /*0180*/ 	.short	0x0100
        /*0182*/ 	.byte	0x04
	.zero		1


	//   ....[6]....
        /*0184*/ 	.word	0x000006c0
        /*0188*/ 	.word	0x000000ff
        /*018c*/ 	.word	0x00000018
        /*0190*/ 	.short	0x0100
        /*0192*/ 	.byte	0x04
	.zero		1


	//   ....[7]....
        /*0194*/ 	.word	0x000006d0
        /*0198*/ 	.word	0x000000ff
        /*019c*/ 	.word	0x00000078
        /*01a0*/ 	.short	0x0100
        /*01a2*/ 	.byte	0x04
	.zero		1


	//   ....[8]....
        /*01a4*/ 	.word	0x000006e0
        /*01a8*/ 	.word	0x000000ff
        /*01ac*/ 	.word	0x00000020
        /*01b0*/ 	.short	0x0100
        /*01b2*/ 	.byte	0x04
	.zero		1


	//   ....[9]....
        /*01b4*/ 	.word	0x000006f0
        /*01b8*/ 	.word	0x000000ff
        /*01bc*/ 	.word	0x00000080
        /*01c0*/ 	.short	0x0100
        /*01c2*/ 	.byte	0x04
	.zero		1


	//   ....[10]....
        /*01c4*/ 	.word	0x00000700
        /*01c8*/ 	.word	0x000000ff
        /*01cc*/ 	.word	0x00000028
        /*01d0*/ 	.short	0x0100
        /*01d2*/ 	.byte	0x04
	.zero		1


	//   ....[11]....
        /*01d4*/ 	.word	0x00000710
        /*01d8*/ 	.word	0x000000ff
        /*01dc*/ 	.word	0x00000088
        /*01e0*/ 	.short	0x0100
        /*01e2*/ 	.byte	0x04
	.zero		1


	//   ....[12]....
        /*01e4*/ 	.word	0x00000720
        /*01e8*/ 	.word	0x000000ff
        /*01ec*/ 	.word	0x00000030
        /*01f0*/ 	.short	0x0100
        /*01f2*/ 	.byte	0x04
	.zero		1


	//   ....[13]....
        /*01f4*/ 	.word	0x00000730
        /*01f8*/ 	.word	0x000000ff
        /*01fc*/ 	.word	0x00000090
        /*0200*/ 	.short	0x0100
        /*0202*/ 	.byte	0x04
	.zero		1


	//   ....[14]....
        /*0204*/ 	.word	0x00000740
        /*0208*/ 	.word	0x000000ff
        /*020c*/ 	.word	0x00000038
        /*0210*/ 	.short	0x0100
        /*0212*/ 	.byte	0x04
	.zero		1


	//   ....[15]....
        /*0214*/ 	.word	0x00000750
        /*0218*/ 	.word	0x000000ff
        /*021c*/ 	.word	0x00000098
        /*0220*/ 	.short	0x0100
        /*0222*/ 	.byte	0x04
	.zero		1


	//   ....[16]....
        /*0224*/ 	.word	0x00000760
        /*0228*/ 	.word	0x000000ff
        /*022c*/ 	.word	0x00000040
        /*0230*/ 	.short	0x0100
        /*0232*/ 	.byte	0x04
	.zero		1


	//   ....[17]....
        /*0234*/ 	.word	0x00000770
        /*0238*/ 	.word	0x000000ff
        /*023c*/ 	.word	0x000000a0
        /*0240*/ 	.short	0x0100
        /*0242*/ 	.byte	0x04
	.zero		1


	//   ....[18]....
        /*0244*/ 	.word	0x00000780
        /*0248*/ 	.word	0x000000ff
        /*024c*/ 	.word	0x00000048
        /*0250*/ 	.short	0x0100
        /*0252*/ 	.byte	0x04
	.zero		1


	//   ....[19]....
        /*0254*/ 	.word	0x00000790
        /*0258*/ 	.word	0x000000ff
        /*025c*/ 	.word	0x000000a8
        /*0260*/ 	.short	0x0100
        /*0262*/ 	.byte	0x04
	.zero		1


	//   ....[20]....
        /*0264*/ 	.word	0x000007a0
        /*0268*/ 	.word	0x000000ff
        /*026c*/ 	.word	0x00000050
        /*0270*/ 	.short	0x0100
        /*0272*/ 	.byte	0x04
	.zero		1


	//   ....[21]....
        /*0274*/ 	.word	0x000007b0
        /*0278*/ 	.word	0x000000ff
        /*027c*/ 	.word	0x000000b0
        /*0280*/ 	.short	0x0100
        /*0282*/ 	.byte	0x04
	.zero		1


	//   ....[22]....
        /*0284*/ 	.word	0x000007c0
        /*0288*/ 	.word	0x000000ff
        /*028c*/ 	.word	0x00000058
        /*0290*/ 	.short	0x0100
        /*0292*/ 	.byte	0x04
	.zero		1


	//   ....[23]....
        /*0294*/ 	.word	0x000007d0
        /*0298*/ 	.word	0x000000ff
        /*029c*/ 	.word	0x000000b8
        /*02a0*/ 	.short	0x0100
        /*02a2*/ 	.byte	0x04
	.zero		1


	//   ....[24]....
        /*02a4*/ 	.word	0x00000900
        /*02a8*/ 	.word	0x000000ff
        /*02ac*/ 	.word	0x000000c0
        /*02b0*/ 	.short	0x0100
        /*02b2*/ 	.byte	0x04
	.zero		1


	//   ....[25]....
        /*02b4*/ 	.word	0x00000910
        /*02b8*/ 	.word	0x000000ff
        /*02bc*/ 	.word	0x000000e0
        /*02c0*/ 	.short	0x0100
        /*02c2*/ 	.byte	0x04
	.zero		1


	//   ....[26]....
        /*02c4*/ 	.word	0x00000920
        /*02c8*/ 	.word	0x000000ff
        /*02cc*/ 	.word	0x000000c8
        /*02d0*/ 	.short	0x0100
        /*02d2*/ 	.byte	0x04
	.zero		1


	//   ....[27]....
        /*02d4*/ 	.word	0x00000930
        /*02d8*/ 	.word	0x000000ff
        /*02dc*/ 	.word	0x000000e8
        /*02e0*/ 	.short	0x0100
        /*02e2*/ 	.byte	0x04
	.zero		1


	//   ....[28]....
        /*02e4*/ 	.word	0x00000940
        /*02e8*/ 	.word	0x000000ff
        /*02ec*/ 	.word	0x000000d0
        /*02f0*/ 	.short	0x0100
        /*02f2*/ 	.byte	0x04
	.zero		1


	//   ....[29]....
        /*02f4*/ 	.word	0x00000950
        /*02f8*/ 	.word	0x000000ff
        /*02fc*/ 	.word	0x000000f0
        /*0300*/ 	.short	0x0100
        /*0302*/ 	.byte	0x04
	.zero		1


	//   ....[30]....
        /*0304*/ 	.word	0x00000960
        /*0308*/ 	.word	0x000000ff
        /*030c*/ 	.word	0x000000d8
        /*0310*/ 	.short	0x0100
        /*0312*/ 	.byte	0x04
	.zero		1


	//   ....[31]....
        /*0314*/ 	.word	0x00000970
        /*0318*/ 	.word	0x000000ff
        /*031c*/ 	.word	0x000000f8
        /*0320*/ 	.short	0x0100
        /*0322*/ 	.byte	0x04
	.zero		1


	//   ....[32]....
        /*0324*/ 	.word	0x00000a50
        /*0328*/ 	.word	0x000000ff
        /*032c*/ 	.word	0x00000100
        /*0330*/ 	.short	0x0100
        /*0332*/ 	.byte	0x06
	.zero		1


	//   ....[33]....
        /*0334*/ 	.word	0x00000a60
        /*0338*/ 	.word	0x000000ff
        /*033c*/ 	.word	0x00000108
        /*0340*/ 	.short	0x0100
        /*0342*/ 	.byte	0x06
	.zero		1


	//   ....[34]....
        /*0344*/ 	.word	0x00000b90
        /*0348*/ 	.word	0x000000ff
        /*034c*/ 	.word	0x00000110
        /*0350*/ 	.short	0x0100
        /*0352*/ 	.byte	0x06
	.zero		1


	//   ....[35]....
        /*0354*/ 	.word	0x00000ba0
        /*0358*/ 	.word	0x000000ff
        /*035c*/ 	.word	0x00000120
        /*0360*/ 	.short	0x0100
        /*0362*/ 	.byte	0x06
	.zero		1


	//   ....[36]....
        /*0364*/ 	.word	0x00000bb0
        /*0368*/ 	.word	0x000000ff
        /*036c*/ 	.word	0x00000118
        /*0370*/ 	.short	0x0100
        /*0372*/ 	.byte	0x06
	.zero		1


	//   ....[37]....
        /*0374*/ 	.word	0x00000bc0
        /*0378*/ 	.word	0x000000ff
        /*037c*/ 	.word	0x00000128
        /*0380*/ 	.short	0x0100
        /*0382*/ 	.byte	0x06
	.zero		1


	//   ....[38]....
        /*0384*/ 	.word	0x00000ce0
        /*0388*/ 	.word	0x000000ff
        /*038c*/ 	.word	0x00000130
        /*0390*/ 	.short	0x0100
        /*0392*/ 	.byte	0x04
	.zero		1


	//   ....[39]....
        /*0394*/ 	.word	0x00000cf0
        /*0398*/ 	.word	0x000000ff
        /*039c*/ 	.word	0x00000150
        /*03a0*/ 	.short	0x0100
        /*03a2*/ 	.byte	0x04
	.zero		1


	//   ....[40]....
        /*03a4*/ 	.word	0x00000d00
        /*03a8*/ 	.word	0x000000ff
        /*03ac*/ 	.word	0x00000138
        /*03b0*/ 	.short	0x0100
        /*03b2*/ 	.byte	0x04
	.zero		1


	//   ....[41]....
        /*03b4*/ 	.word	0x00000d10
        /*03b8*/ 	.word	0x000000ff
        /*03bc*/ 	.word	0x00000158
        /*03c0*/ 	.short	0x0100
        /*03c2*/ 	.byte	0x04
	.zero		1


	//   ....[42]....
        /*03c4*/ 	.word	0x00000d20
        /*03c8*/ 	.word	0x000000ff
        /*03cc*/ 	.word	0x00000140
        /*03d0*/ 	.short	0x0100
        /*03d2*/ 	.byte	0x04
	.zero		1


	//   ....[43]....
        /*03d4*/ 	.word	0x00000d30
        /*03d8*/ 	.word	0x000000ff
        /*03dc*/ 	.word	0x00000160
        /*03e0*/ 	.short	0x0100
        /*03e2*/ 	.byte	0x04
	.zero		1


	//   ....[44]....
        /*03e4*/ 	.word	0x00000d40
        /*03e8*/ 	.word	0x000000ff
        /*03ec*/ 	.word	0x00000148
        /*03f0*/ 	.short	0x0100
        /*03f2*/ 	.byte	0x04
	.zero		1


	//   ....[45]....
        /*03f4*/ 	.word	0x00000d50
        /*03f8*/ 	.word	0x000000ff
        /*03fc*/ 	.word	0x00000168
        /*0400*/ 	.short	0x0100
        /*0402*/ 	.byte	0x04
	.zero		1


	//   ....[46]....
        /*0404*/ 	.word	0x00000e40
        /*0408*/ 	.word	0x000000ff
        /*040c*/ 	.word	0x00000170
        /*0410*/ 	.short	0x0100
        /*0412*/ 	.byte	0x04
	.zero		1


	//   ....[47]....
        /*0414*/ 	.word	0x00000e50
        /*0418*/ 	.word	0x000000ff
        /*041c*/ 	.word	0x00000180
        /*0420*/ 	.short	0x0100
        /*0422*/ 	.byte	0x04
	.zero		1


	//   ....[48]....
        /*0424*/ 	.word	0x00000e60
        /*0428*/ 	.word	0x000000ff
        /*042c*/ 	.word	0x00000178
        /*0430*/ 	.short	0x0100
        /*0432*/ 	.byte	0x04
	.zero		1


	//   ....[49]....
        /*0434*/ 	.word	0x00000e70
        /*0438*/ 	.word	0x000000ff
        /*043c*/ 	.word	0x00000188
        /*0440*/ 	.short	0x0100
        /*0442*/ 	.byte	0x04
	.zero		1


	//   ....[50]....
        /*0444*/ 	.word	0x00000f70
        /*0448*/ 	.word	0x000000ff
        /*044c*/ 	.word	0x00000190
        /*0450*/ 	.short	0x0100
        /*0452*/ 	.byte	0x06
	.zero		1


	//   ....[51]....
        /*0454*/ 	.word	0x00001de0
        /*0458*/ 	.word	0x00000000
        /*045c*/ 	.word	0x00000180
        /*0460*/ 	.short	0x010a
        /*0462*/ 	.byte	0xff
	.zero		1


	//   ....[52]....
        /*0464*/ 	.word	0x00001e10
        /*0468*/ 	.word	0x00000000
        /*046c*/ 	.word	0x00000170
        /*0470*/ 	.short	0x0101
        /*0472*/ 	.byte	0xff
	.zero		1


	//   ....[53]....
        /*0474*/ 	.word	0x00001ed0
        /*0478*/ 	.word	0x000000ff
        /*047c*/ 	.word	0x00000060
        /*0480*/ 	.short	0x010a
        /*0482*/ 	.byte	0x04
	.zero		1


	//   ....[54]....
        /*0484*/ 	.word	0x00001fa0
        /*0488*/ 	.word	0x000000ff
        /*048c*/ 	.word	0x00000060
        /*0490*/ 	.short	0x010a
        /*0492*/ 	.byte	0x21
	.zero		1


	//   ....[55]....
        /*0494*/ 	.word	0x00002150
        /*0498*/ 	.word	0x000000ff
        /*049c*/ 	.word	0x00000060
        /*04a0*/ 	.short	0x010a
        /*04a2*/ 	.byte	0x05
	.zero		1


	//   ....[56]....
        /*04a4*/ 	.word	0x000022a0
        /*04a8*/ 	.word	0x000000ff
        /*04ac*/ 	.word	0x00000108
        /*04b0*/ 	.short	0x0101
        /*04b2*/ 	.byte	0x06
	.zero		1


	//   ....[57]....
        /*04b4*/ 	.word	0x000022c0
        /*04b8*/ 	.word	0x000000ff
        /*04bc*/ 	.word	0x00000060
        /*04c0*/ 	.short	0x010a
        /*04c2*/ 	.byte	0x04
	.zero		1


	//   ....[58]....
        /*04c4*/ 	.word	0x00002340
        /*04c8*/ 	.word	0x000000ff
        /*04cc*/ 	.word	0x00000060
        /*04d0*/ 	.short	0x010a
        /*04d2*/ 	.byte	0x11
	.zero		1


	//   ....[59]....
        /*04d4*/ 	.word	0x000024d0
        /*04d8*/ 	.word	0x000000ff
        /*04dc*/ 	.word	0x00000060
        /*04e0*/ 	.short	0x010a
        /*04e2*/ 	.byte	0x05
	.zero		1


	//   ....[60]....
        /*04e4*/ 	.word	0x00002670
        /*04e8*/ 	.word	0x00000003
        /*04ec*/ 	.word	0x00000110
        /*04f0*/ 	.short	0x010a
        /*04f2*/ 	.byte	0xff
	.zero		1


	//   ....[61]....
        /*04f4*/ 	.word	0x000027c0
        /*04f8*/ 	.word	0x00000000
        /*04fc*/ 	.word	0x00000000
        /*0500*/ 	.short	0x0101
        /*0502*/ 	.byte	0xff
	.zero		1


	//   ....[62]....
        /*0504*/ 	.word	0x00002d70
        /*0508*/ 	.word	0x000000ff
        /*050c*/ 	.word	0x00000000
        /*0510*/ 	.short	0x010a
        /*0512*/ 	.byte	0x04
	.zero		1


	//   ....[63]....
        /*0514*/ 	.word	0x00002e00
        /*0518*/ 	.word	0x000000ff
        /*051c*/ 	.word	0x00000000
        /*0520*/ 	.short	0x010a
        /*0522*/ 	.byte	0x05
	.zero		1


	//   ....[64]....
        /*0524*/ 	.word	0x00002e90
        /*0528*/ 	.word	0x000000ff
        /*052c*/ 	.word	0x00000000
        /*0530*/ 	.short	0x010a
        /*0532*/ 	.byte	0x05
	.zero		1


	//   ....[65]....
        /*0534*/ 	.word	0x00002f20
        /*0538*/ 	.word	0x000000ff
        /*053c*/ 	.word	0x00000000
        /*0540*/ 	.short	0x010a
        /*0542*/ 	.byte	0x05
	.zero		1


	//   ....[66]....
        /*0544*/ 	.word	0x00002fb0
        /*0548*/ 	.word	0x000000ff
        /*054c*/ 	.word	0x00000000
        /*0550*/ 	.short	0x010a
        /*0552*/ 	.byte	0x05
	.zero		1


	//   ....[67]....
        /*0554*/ 	.word	0x00003040
        /*0558*/ 	.word	0x000000ff
        /*055c*/ 	.word	0x00000000
        /*0560*/ 	.short	0x010a
        /*0562*/ 	.byte	0x05
	.zero		1


	//   ....[68]....
        /*0564*/ 	.word	0x000030d0
        /*0568*/ 	.word	0x000000ff
        /*056c*/ 	.word	0x00000000
        /*0570*/ 	.short	0x010a
        /*0572*/ 	.byte	0x05
	.zero		1


	//   ....[69]....
        /*0574*/ 	.word	0x00003160
        /*0578*/ 	.word	0x000000ff
        /*057c*/ 	.word	0x00000000
        /*0580*/ 	.short	0x010a
        /*0582*/ 	.byte	0x05
	.zero		1


	//   ....[70]....
        /*0584*/ 	.word	0x000031f0
        /*0588*/ 	.word	0x000000ff
        /*058c*/ 	.word	0x00000000
        /*0590*/ 	.short	0x010a
        /*0592*/ 	.byte	0x05
	.zero		1


	//   ....[71]....
        /*0594*/ 	.word	0x00003280
        /*0598*/ 	.word	0x000000ff
        /*059c*/ 	.word	0x00000000
        /*05a0*/ 	.short	0x010a
        /*05a2*/ 	.byte	0x05
	.zero		1


	//   ....[72]....
        /*05a4*/ 	.word	0x00003310
        /*05a8*/ 	.word	0x000000ff
        /*05ac*/ 	.word	0x00000000
        /*05b0*/ 	.short	0x010a
        /*05b2*/ 	.byte	0x05
	.zero		1


	//   ....[73]....
        /*05b4*/ 	.word	0x000033b0
        /*05b8*/ 	.word	0x00000000
        /*05bc*/ 	.word	0x00000000
        /*05c0*/ 	.short	0x010a
        /*05c2*/ 	.byte	0xff
	.zero		1


	//   ....[74]....
        /*05c4*/ 	.word	0x000034d0
        /*05c8*/ 	.word	0x00000002
        /*05cc*/ 	.word	0x00000170
        /*05d0*/ 	.short	0x010a
        /*05d2*/ 	.byte	0xff
	.zero		1


	//   ....[75]....
        /*05d4*/ 	.word	0x00003540
        /*05d8*/ 	.word	0x00000002
        /*05dc*/ 	.word	0x00000000
        /*05e0*/ 	.short	0x0101
        /*05e2*/ 	.byte	0xff
	.zero		1


	//   ....[76]....
        /*05e4*/ 	.word	0x00003560
        /*05e8*/ 	.word	0x000000ff
        /*05ec*/ 	.word	0x00000120
        /*05f0*/ 	.short	0x010a
        /*05f2*/ 	.byte	0x04
	.zero		1


	//   ....[77]....
        /*05f4*/ 	.word	0x00003680
        /*05f8*/ 	.word	0x00000002
        /*05fc*/ 	.word	0x00000110
        /*0600*/ 	.short	0x010a
        /*0602*/ 	.byte	0xff
	.zero		1


	//   ....[78]....
        /*0604*/ 	.word	0x00003780
        /*0608*/ 	.word	0x00000002
        /*060c*/ 	.word	0x00000000
        /*0610*/ 	.short	0x0101
        /*0612*/ 	.byte	0xff
	.zero		1


	//   ....[79]....
        /*0614*/ 	.word	0x00003810
        /*0618*/ 	.word	0x000000ff
        /*061c*/ 	.word	0x00000120
        /*0620*/ 	.short	0x0106
        /*0622*/ 	.byte	0x04
	.zero		1


	//   ....[80]....
        /*0624*/ 	.word	0x00003830
        /*0628*/ 	.word	0x000000ff
        /*062c*/ 	.word	0x00000120
        /*0630*/ 	.short	0x010a
        /*0632*/ 	.byte	0x04
	.zero		1


	//   ....[81]....
        /*0634*/ 	.word	0x000038c0
        /*0638*/ 	.word	0x000000ff
        /*063c*/ 	.word	0x00000120
        /*0640*/ 	.short	0x0106
        /*0642*/ 	.byte	0x07
	.zero		1


	//   ....[82]....
        /*0644*/ 	.word	0x00003900
        /*0648*/ 	.word	0x00000000
        /*064c*/ 	.word	0x00000120
        /*0650*/ 	.short	0x010a
        /*0652*/ 	.byte	0xff
	.zero		1


	//   ....[83]....
        /*0654*/ 	.word	0x00003b40
        /*0658*/ 	.word	0x000000ff
        /*065c*/ 	.word	0x00000008
        /*0660*/ 	.short	0x010a
        /*0662*/ 	.byte	0x05
	.zero		1


	//   ....[84]....
        /*0664*/ 	.word	0x00003b60
        /*0668*/ 	.word	0x000000ff
        /*066c*/ 	.word	0x00000008
        /*0670*/ 	.short	0x010a
        /*0672*/ 	.byte	0x05
	.zero		1


	//   ....[85]....
        /*0674*/ 	.word	0x00003cf0
        /*0678*/ 	.word	0x000000ff
        /*067c*/ 	.word	0x00000008
        /*0680*/ 	.short	0x010a
        /*0682*/ 	.byte	0x05
	.zero		1


	//   ....[86]....
        /*0684*/ 	.word	0x00003d10
        /*0688*/ 	.word	0x000000ff
        /*068c*/ 	.word	0x00000008
        /*0690*/ 	.short	0x010a
        /*0692*/ 	.byte	0x05
	.zero		1


	//   ....[87]....
        /*0694*/ 	.word	0x00003dd0
        /*0698*/ 	.word	0x000000ff
        /*069c*/ 	.word	0x00000000
        /*06a0*/ 	.short	0x0101
        /*06a2*/ 	.byte	0x04
	.zero		1


	//   ....[88]....
        /*06a4*/ 	.word	0x00004110
        /*06a8*/ 	.word	0x00000000
        /*06ac*/ 	.word	0x00000110
        /*06b0*/ 	.short	0x010a
        /*06b2*/ 	.byte	0xff
	.zero		1


	//   ....[89]....
        /*06b4*/ 	.word	0x000041d0
        /*06b8*/ 	.word	0x00000000
        /*06bc*/ 	.word	0x00000000
        /*06c0*/ 	.short	0x0101
        /*06c2*/ 	.byte	0xff
	.zero		1


	//   ....[90]....
        /*06c4*/ 	.word	0x00004290
        /*06c8*/ 	.word	0x000000ff
        /*06cc*/ 	.word	0x00000000
        /*06d0*/ 	.short	0x010a
        /*06d2*/ 	.byte	0x04
	.zero		1


	//   ....[91]....
        /*06d4*/ 	.word	0x000042a0
        /*06d8*/ 	.word	0x000000ff
        /*06dc*/ 	.word	0x00000150
        /*06e0*/ 	.short	0x010a
        /*06e2*/ 	.byte	0x1f
	.zero		1


	//   ....[92]....
        /*06e4*/ 	.word	0x00004350
        /*06e8*/ 	.word	0x000000ff
        /*06ec*/ 	.word	0x00000000
        /*06f0*/ 	.short	0x010a
        /*06f2*/ 	.byte	0x05
	.zero		1


	//   ....[93]....
        /*06f4*/ 	.word	0x00004480
        /*06f8*/ 	.word	0x000000ff
        /*06fc*/ 	.word	0x00000000
        /*0700*/ 	.short	0x010a
        /*0702*/ 	.byte	0x04
	.zero		1


	//   ....[94]....
        /*0704*/ 	.word	0x00004780
        /*0708*/ 	.word	0x000000ff
        /*070c*/ 	.word	0x00000000
        /*0710*/ 	.short	0x010a
        /*0712*/ 	.byte	0x04
	.zero		1


	//   ....[95]....
        /*0714*/ 	.word	0x00004810
        /*0718*/ 	.word	0x000000ff
        /*071c*/ 	.word	0x00000000
        /*0720*/ 	.short	0x010a
        /*0722*/ 	.byte	0x05
	.zero		1


	//   ....[96]....
        /*0724*/ 	.word	0x000048a0
        /*0728*/ 	.word	0x000000ff
        /*072c*/ 	.word	0x00000000
        /*0730*/ 	.short	0x010a
        /*0732*/ 	.byte	0x05
	.zero		1


	//   ....[97]....
        /*0734*/ 	.word	0x00004940
        /*0738*/ 	.word	0x00000000
        /*073c*/ 	.word	0x00000000
        /*0740*/ 	.short	0x010a
        /*0742*/ 	.byte	0xff
	.zero		1


	//   ....[98]....
        /*0744*/ 	.word	0x00004980
        /*0748*/ 	.word	0x00000000
        /*074c*/ 	.word	0x00000000
        /*0750*/ 	.short	0x010a
        /*0752*/ 	.byte	0xff
	.zero		1


	//   ....[99]....
        /*0754*/ 	.word	0x000049f0
        /*0758*/ 	.word	0x000000ff
        /*075c*/ 	.word	0x00000000
        /*0760*/ 	.short	0x0101
        /*0762*/ 	.byte	0x04
	.zero		1


	//   ....[100]....
        /*0764*/ 	.word	0x00004a30
        /*0768*/ 	.word	0x000000ff
        /*076c*/ 	.word	0x00000190
        /*0770*/ 	.short	0x010a
        /*0772*/ 	.byte	0x1a
	.zero		1


	//   ....[101]....
        /*0774*/ 	.word	0x00004a80
        /*0778*/ 	.word	0x000000ff
        /*077c*/ 	.word	0x00000000
        /*0780*/ 	.short	0x0101
        /*0782*/ 	.byte	0x04
	.zero		1


	//   ....[102]....
        /*0784*/ 	.word	0x00004f20
        /*0788*/ 	.word	0x0000000c
        /*078c*/ 	.word	0x00000110
        /*0790*/ 	.short	0x010a
        /*0792*/ 	.byte	0xff
	.zero		1


	//   ....[103]....
        /*0794*/ 	.word	0x00005090
        /*0798*/ 	.word	0x00000000
        /*079c*/ 	.word	0x00000000
        /*07a0*/ 	.short	0x0101
        /*07a2*/ 	.byte	0xff
	.zero		1


	//   ....[104]....
        /*07a4*/ 	.word	0x00005520
        /*07a8*/ 	.word	0x000000ff
        /*07ac*/ 	.word	0x00000108
        /*07b0*/ 	.short	0x010a
        /*07b2*/ 	.byte	0x15
	.zero		1


	//   ....[105]....
        /*07b4*/ 	.word	0x000056a0
        /*07b8*/ 	.word	0x000000ff
        /*07bc*/ 	.word	0x000000e0
        /*07c0*/ 	.short	0x010a
        /*07c2*/ 	.byte	0x15
	.zero		1


	//   ....[106]....
        /*07c4*/ 	.word	0x000058a0
        /*07c8*/ 	.word	0x000000ff
        /*07cc*/ 	.word	0x000000c0
        /*07d0*/ 	.short	0x010b
        /*07d2*/ 	.byte	0x15
	.zero		1


	//   ....[107]....
        /*07d4*/ 	.word	0x000058b0
        /*07d8*/ 	.word	0x000000ff
        /*07dc*/ 	.word	0x00000000
        /*07e0*/ 	.short	0x0101
        /*07e2*/ 	.byte	0x06
	.zero		1


	//   ....[108]....
        /*07e4*/ 	.word	0x000058c0
        /*07e8*/ 	.word	0x000000ff
        /*07ec*/ 	.word	0x000000e8
        /*07f0*/ 	.short	0x010a
        /*07f2*/ 	.byte	0x15
	.zero		1


	//   ....[109]....
        /*07f4*/ 	.word	0x00005a70
        /*07f8*/ 	.word	0x000000ff
        /*07fc*/ 	.word	0x000000c8
        /*0800*/ 	.short	0x010b
        /*0802*/ 	.byte	0x15
	.zero		1


	//   ....[110]....
        /*0804*/ 	.word	0x00005a80
        /*0808*/ 	.word	0x000000ff
        /*080c*/ 	.word	0x00000000
        /*0810*/ 	.short	0x0101
        /*0812*/ 	.byte	0x06
	.zero		1


	//   ....[111]....
        /*0814*/ 	.word	0x00005a90
        /*0818*/ 	.word	0x000000ff
        /*081c*/ 	.word	0x000000f0
        /*0820*/ 	.short	0x010a
        /*0822*/ 	.byte	0x15
	.zero		1


	//   ....[112]....
        /*0824*/ 	.word	0x00005c40
        /*0828*/ 	.word	0x000000ff
        /*082c*/ 	.word	0x000000d0
        /*0830*/ 	.short	0x010b
        /*0832*/ 	.byte	0x15
	.zero		1


	//   ....[113]....
        /*0834*/ 	.word	0x00005c50
        /*0838*/ 	.word	0x000000ff
        /*083c*/ 	.word	0x00000000
        /*0840*/ 	.short	0x0101
        /*0842*/ 	.byte	0x06
	.zero		1


	//   ....[114]....
        /*0844*/ 	.word	0x00005c60
        /*0848*/ 	.word	0x000000ff
        /*084c*/ 	.word	0x000000f8
        /*0850*/ 	.short	0x010a
        /*0852*/ 	.byte	0x15
	.zero		1


	//   ....[115]....
        /*0854*/ 	.word	0x00005ea0
        /*0858*/ 	.word	0x000000ff
        /*085c*/ 	.word	0x000000d8
        /*0860*/ 	.short	0x010b
        /*0862*/ 	.byte	0x15
	.zero		1


	//   ....[116]....
        /*0864*/ 	.word	0x00005eb0
        /*0868*/ 	.word	0x000000ff
        /*086c*/ 	.word	0x00000000
        /*0870*/ 	.short	0x0101
        /*0872*/ 	.byte	0x25
	.zero		1


	//   ....[117]....
        /*0874*/ 	.word	0x00005ef0
        /*0878*/ 	.word	0x000000ff
        /*087c*/ 	.word	0x000000e0
        /*0880*/ 	.short	0x010a
        /*0882*/ 	.byte	0x15
	.zero		1


	//   ....[118]....
        /*0884*/ 	.word	0x00005f10
        /*0888*/ 	.word	0x000000ff
        /*088c*/ 	.word	0x000000e8
        /*0890*/ 	.short	0x010a
        /*0892*/ 	.byte	0x15
	.zero		1


	//   ....[119]....
        /*0894*/ 	.word	0x00005f30
        /*0898*/ 	.word	0x000000ff
        /*089c*/ 	.word	0x000000f0
        /*08a0*/ 	.short	0x010a
        /*08a2*/ 	.byte	0x15
	.zero		1


	//   ....[120]....
        /*08a4*/ 	.word	0x00005f70
        /*08a8*/ 	.word	0x00000000
        /*08ac*/ 	.word	0x000000f8
        /*08b0*/ 	.short	0x010a
        /*08b2*/ 	.byte	0xff
	.zero		1


	//   ....[121]....
        /*08b4*/ 	.word	0x000062d0
        /*08b8*/ 	.word	0x00000003
        /*08bc*/ 	.word	0x00000110
        /*08c0*/ 	.short	0x010a
        /*08c2*/ 	.byte	0xff
	.zero		1


	//   ....[122]....
        /*08c4*/ 	.word	0x00006450
        /*08c8*/ 	.word	0x00000000
        /*08cc*/ 	.word	0x00000000
        /*08d0*/ 	.short	0x0101
        /*08d2*/ 	.byte	0xff
	.zero		1


	//   ....[123]....
        /*08d4*/ 	.word	0x00006f60
        /*08d8*/ 	.word	0x000000ff
        /*08dc*/ 	.word	0x000000c0
        /*08e0*/ 	.short	0x010a
        /*08e2*/ 	.byte	0x2b
	.zero		1


	//   ....[124]....
        /*08e4*/ 	.word	0x00006f90
        /*08e8*/ 	.word	0x00000048
        /*08ec*/ 	.word	0x00000130
        /*08f0*/ 	.short	0x010a
        /*08f2*/ 	.byte	0xff
	.zero		1


	//   ....[125]....
        /*08f4*/ 	.word	0x00007080
        /*08f8*/ 	.word	0x000000ff
        /*08fc*/ 	.word	0x000000c0
        /*0900*/ 	.short	0x010a
        /*0902*/ 	.byte	0x2b
	.zero		1


	//   ....[126]....
        /*0904*/ 	.word	0x00007170
        /*0908*/ 	.word	0x00000048
        /*090c*/ 	.word	0x00000130
        /*0910*/ 	.short	0x010a
        /*0912*/ 	.byte	0xff
	.zero		1


	//   ....[127]....
        /*0914*/ 	.word	0x00007990
        /*0918*/ 	.word	0x00000000
        /*091c*/ 	.word	0x00000000
        /*0920*/ 	.short	0x0101
        /*0922*/ 	.byte	0xff
	.zero		1


	//   ....[128]....
        /*0924*/ 	.word	0x000079a0
        /*0928*/ 	.word	0x00000002
        /*092c*/ 	.word	0x000000c0
        /*0930*/ 	.short	0x010a
        /*0932*/ 	.byte	0xff
	.zero		1


	//   ....[129]....
        /*0934*/ 	.word	0x00007a80
        /*0938*/ 	.word	0x00000002
        /*093c*/ 	.word	0x000000c0
        /*0940*/ 	.short	0x010a
        /*0942*/ 	.byte	0xff
	.zero		1


	//   ....[130]....
        /*0944*/ 	.word	0x00008340
        /*0948*/ 	.word	0x00000015
        /*094c*/ 	.word	0x00000000
        /*0950*/ 	.short	0x0101
        /*0952*/ 	.byte	0xff
	.zero		1


	//   ....[131]....
        /*0954*/ 	.word	0x00008360
        /*0958*/ 	.word	0x00000000
        /*095c*/ 	.word	0x000000c0
        /*0960*/ 	.short	0x010a
        /*0962*/ 	.byte	0xff
	.zero		1


	//   ....[132]....
        /*0964*/ 	.word	0x00008430
        /*0968*/ 	.word	0x00000000
        /*096c*/ 	.word	0x000000c0
        /*0970*/ 	.short	0x010a
        /*0972*/ 	.byte	0xff
	.zero		1


	//   ....[133]....
        /*0974*/ 	.word	0x00008cf0
        /*0978*/ 	.word	0x00000015
        /*097c*/ 	.word	0x00000000
        /*0980*/ 	.short	0x0101
        /*0982*/ 	.byte	0xff
	.zero		1


	//   ....[134]....
        /*0984*/ 	.word	0x00008d10
        /*0988*/ 	.word	0x00000000
        /*098c*/ 	.word	0x000000c0
        /*0990*/ 	.short	0x010a
        /*0992*/ 	.byte	0xff
	.zero		1


	//   ....[135]....
        /*0994*/ 	.word	0x00008de0
        /*0998*/ 	.word	0x00000000
        /*099c*/ 	.word	0x000000c0
        /*09a0*/ 	.short	0x010a
        /*09a2*/ 	.byte	0xff
	.zero		1


	//   ....[136]....
        /*09a4*/ 	.word	0x000090f0
        /*09a8*/ 	.word	0x00000048
        /*09ac*/ 	.word	0x00000000
        /*09b0*/ 	.short	0x0101
        /*09b2*/ 	.byte	0xff
	.zero		1


	//   ....[137]....
        /*09b4*/ 	.word	0x000096f0
        /*09b8*/ 	.word	0x00000000
        /*09bc*/ 	.word	0x00000000
        /*09c0*/ 	.short	0x0101
        /*09c2*/ 	.byte	0xff
	.zero		1


	//   ....[138]....
        /*09c4*/ 	.word	0x00009990
        /*09c8*/ 	.word	0x000000ff
        /*09cc*/ 	.word	0x00000000
        /*09d0*/ 	.short	0x0101
        /*09d2*/ 	.byte	0x06
	.zero		1


	//   ....[139]....
        /*09d4*/ 	.word	0x000099b0
        /*09d8*/ 	.word	0x00000000
        /*09dc*/ 	.word	0x00000180
        /*09e0*/ 	.short	0x010a
        /*09e2*/ 	.byte	0xff
	.zero		1


	//   ....[140]....
        /*09e4*/ 	.word	0x00009a10
        /*09e8*/ 	.word	0x00000000
        /*09ec*/ 	.word	0x00000060
        /*09f0*/ 	.short	0x010a
        /*09f2*/ 	.byte	0xff
	.zero		1


	//   ....[141]....
        /*09f4*/ 	.word	0x00009a70
        /*09f8*/ 	.word	0x00000000
        /*09fc*/ 	.word	0x00000060
        /*0a00*/ 	.short	0x010a
        /*0a02*/ 	.byte	0xff
	.zero		1


	//   ....[142]....
        /*0a04*/ 	.word	0x00009ac0
        /*0a08*/ 	.word	0x00000003
        /*0a0c*/ 	.word	0x00000110
        /*0a10*/ 	.short	0x010a
        /*0a12*/ 	.byte	0xff
	.zero		1


	//   ....[143]....
        /*0a14*/ 	.word	0x00009b20
        /*0a18*/ 	.word	0x00000000
        /*0a1c*/ 	.word	0x00000000
        /*0a20*/ 	.short	0x010a
        /*0a22*/ 	.byte	0xff
	.zero		1


	//   ....[144]....
        /*0a24*/ 	.word	0x00009b80
        /*0a28*/ 	.word	0x00000000
        /*0a2c*/ 	.word	0x00000000
        /*0a30*/ 	.short	0x010a
        /*0a32*/ 	.byte	0xff
	.zero		1


	//   ....[145]....
        /*0a34*/ 	.word	0x00009be0
        /*0a38*/ 	.word	0x00000000
        /*0a3c*/ 	.word	0x00000000
        /*0a40*/ 	.short	0x010a
        /*0a42*/ 	.byte	0xff
	.zero		1


	//   ....[146]....
        /*0a44*/ 	.word	0x00009c40
        /*0a48*/ 	.word	0x00000000
        /*0a4c*/ 	.word	0x00000000
        /*0a50*/ 	.short	0x010a
        /*0a52*/ 	.byte	0xff
	.zero		1


	//   ....[147]....
        /*0a54*/ 	.word	0x00009ca0
        /*0a58*/ 	.word	0x00000000
        /*0a5c*/ 	.word	0x00000000
        /*0a60*/ 	.short	0x010a
        /*0a62*/ 	.byte	0xff
	.zero		1


	//   ....[148]....
        /*0a64*/ 	.word	0x00009d00
        /*0a68*/ 	.word	0x00000000
        /*0a6c*/ 	.word	0x00000000
        /*0a70*/ 	.short	0x010a
        /*0a72*/ 	.byte	0xff
	.zero		1


	//   ....[149]....
        /*0a74*/ 	.word	0x00009d60
        /*0a78*/ 	.word	0x00000000
        /*0a7c*/ 	.word	0x00000000
        /*0a80*/ 	.short	0x010a
        /*0a82*/ 	.byte	0xff
	.zero		1


	//   ....[150]....
        /*0a84*/ 	.word	0x00009dc0
        /*0a88*/ 	.word	0x00000000
        /*0a8c*/ 	.word	0x00000000
        /*0a90*/ 	.short	0x010a
        /*0a92*/ 	.byte	0xff
	.zero		1


	//   ....[151]....
        /*0a94*/ 	.word	0x00009e20
        /*0a98*/ 	.word	0x00000000
        /*0a9c*/ 	.word	0x00000000
        /*0aa0*/ 	.short	0x010a
        /*0aa2*/ 	.byte	0xff
	.zero		1


	//   ....[152]....
        /*0aa4*/ 	.word	0x00009e80
        /*0aa8*/ 	.word	0x00000000
        /*0aac*/ 	.word	0x00000000
        /*0ab0*/ 	.short	0x010a
        /*0ab2*/ 	.byte	0xff
	.zero		1


	//   ....[153]....
        /*0ab4*/ 	.word	0x00009ee0
        /*0ab8*/ 	.word	0x00000000
        /*0abc*/ 	.word	0x00000000
        /*0ac0*/ 	.short	0x010a
        /*0ac2*/ 	.byte	0xff
	.zero		1


	//   ....[154]....
        /*0ac4*/ 	.word	0x00009f30
        /*0ac8*/ 	.word	0x00000002
        /*0acc*/ 	.word	0x00000170
        /*0ad0*/ 	.short	0x010a
        /*0ad2*/ 	.byte	0xff
	.zero		1


	//   ....[155]....
        /*0ad4*/ 	.word	0x00009f90
        /*0ad8*/ 	.word	0x00000002
        /*0adc*/ 	.word	0x00000120
        /*0ae0*/ 	.short	0x010a
        /*0ae2*/ 	.byte	0xff
	.zero		1


	//   ....[156]....
        /*0ae4*/ 	.word	0x00009fe0
        /*0ae8*/ 	.word	0x00000002
        /*0aec*/ 	.word	0x00000110
        /*0af0*/ 	.short	0x010a
        /*0af2*/ 	.byte	0xff
	.zero		1


	//   ....[157]....
        /*0af4*/ 	.word	0x0000a040
        /*0af8*/ 	.word	0x00000000
        /*0afc*/ 	.word	0x00000120
        /*0b00*/ 	.short	0x010a
        /*0b02*/ 	.byte	0xff
	.zero		1


	//   ....[158]....
        /*0b04*/ 	.word	0x0000a0a0
        /*0b08*/ 	.word	0x00000005
        /*0b0c*/ 	.word	0x00000008
        /*0b10*/ 	.short	0x010a
        /*0b12*/ 	.byte	0xff
	.zero		1


	//   ....[159]....
        /*0b14*/ 	.word	0x0000a190
        /*0b18*/ 	.word	0x00000000
        /*0b1c*/ 	.word	0x00000008
        /*0b20*/ 	.short	0x010a
        /*0b22*/ 	.byte	0xff
	.zero		1


	//   ....[160]....
        /*0b24*/ 	.word	0x0000a1e0
        /*0b28*/ 	.word	0x00000000
        /*0b2c*/ 	.word	0x00000110
        /*0b30*/ 	.short	0x010a
        /*0b32*/ 	.byte	0xff
	.zero		1


	//   ....[161]....
        /*0b34*/ 	.word	0x0000a240
        /*0b38*/ 	.word	0x00000000
        /*0b3c*/ 	.word	0x00000150
        /*0b40*/ 	.short	0x010a
        /*0b42*/ 	.byte	0xff
	.zero		1


	//   ....[162]....
        /*0b44*/ 	.word	0x0000a2a0
        /*0b48*/ 	.word	0x00000000
        /*0b4c*/ 	.word	0x00000000
        /*0b50*/ 	.short	0x010a
        /*0b52*/ 	.byte	0xff
	.zero		1


	//   ....[163]....
        /*0b54*/ 	.word	0x0000a300
        /*0b58*/ 	.word	0x00000000
        /*0b5c*/ 	.word	0x00000000
        /*0b60*/ 	.short	0x010a
        /*0b62*/ 	.byte	0xff
	.zero		1


	//   ....[164]....
        /*0b64*/ 	.word	0x0000a360
        /*0b68*/ 	.word	0x00000000
        /*0b6c*/ 	.word	0x00000000
        /*0b70*/ 	.short	0x010a
        /*0b72*/ 	.byte	0xff
	.zero		1


	//   ....[165]....
        /*0b74*/ 	.word	0x0000a3c0
        /*0b78*/ 	.word	0x00000000
        /*0b7c*/ 	.word	0x00000000
        /*0b80*/ 	.short	0x010a
        /*0b82*/ 	.byte	0xff
	.zero		1


	//   ....[166]....
        /*0b84*/ 	.word	0x0000a420
        /*0b88*/ 	.word	0x00000000
        /*0b8c*/ 	.word	0x00000190
        /*0b90*/ 	.short	0x010a
        /*0b92*/ 	.byte	0xff
	.zero		1


	//   ....[167]....
        /*0b94*/ 	.word	0x0000a470
        /*0b98*/ 	.word	0x0000000c
        /*0b9c*/ 	.word	0x00000110
        /*0ba0*/ 	.short	0x010a
        /*0ba2*/ 	.byte	0xff
	.zero		1


	//   ....[168]....
        /*0ba4*/ 	.word	0x0000a4d0
        /*0ba8*/ 	.word	0x00000000
        /*0bac*/ 	.word	0x00000108
        /*0bb0*/ 	.short	0x010a
        /*0bb2*/ 	.byte	0xff
	.zero		1


	//   ....[169]....
        /*0bb4*/ 	.word	0x0000a530
        /*0bb8*/ 	.word	0x00000000
        /*0bbc*/ 	.word	0x000000e0
        /*0bc0*/ 	.short	0x010a
        /*0bc2*/ 	.byte	0xff
	.zero		1


	//   ....[170]....
        /*0bc4*/ 	.word	0x0000a590
        /*0bc8*/ 	.word	0x00000000
        /*0bcc*/ 	.word	0x000000e8
        /*0bd0*/ 	.short	0x010a
        /*0bd2*/ 	.byte	0xff
	.zero		1


	//   ....[171]....
        /*0bd4*/ 	.word	0x0000a5f0
        /*0bd8*/ 	.word	0x00000000
        /*0bdc*/ 	.word	0x000000f0
        /*0be0*/ 	.short	0x010a
        /*0be2*/ 	.byte	0xff
	.zero		1


	//   ....[172]....
        /*0be4*/ 	.word	0x0000a650
        /*0be8*/ 	.word	0x00000000
        /*0bec*/ 	.word	0x000000f8
        /*0bf0*/ 	.short	0x010a
        /*0bf2*/ 	.byte	0xff
	.zero		1


	//   ....[173]....
        /*0bf4*/ 	.word	0x0000a6b0
        /*0bf8*/ 	.word	0x00000000
        /*0bfc*/ 	.word	0x000000e0
        /*0c00*/ 	.short	0x010a
        /*0c02*/ 	.byte	0xff
	.zero		1


	//   ....[174]....
        /*0c04*/ 	.word	0x0000a710
        /*0c08*/ 	.word	0x00000000
        /*0c0c*/ 	.word	0x000000e8
        /*0c10*/ 	.short	0x010a
        /*0c12*/ 	.byte	0xff
	.zero		1


	//   ....[175]....
        /*0c14*/ 	.word	0x0000a770
        /*0c18*/ 	.word	0x00000000
        /*0c1c*/ 	.word	0x000000f0
        /*0c20*/ 	.short	0x010a
        /*0c22*/ 	.byte	0xff
	.zero		1


	//   ....[176]....
        /*0c24*/ 	.word	0x0000a7c0
        /*0c28*/ 	.word	0x00000003
        /*0c2c*/ 	.word	0x00000110
        /*0c30*/ 	.short	0x010a
        /*0c32*/ 	.byte	0xff
	.zero		1


	//   ....[177]....
        /*0c34*/ 	.word	0x0000a820
        /*0c38*/ 	.word	0x00000002
        /*0c3c*/ 	.word	0x000000c0
        /*0c40*/ 	.short	0x010a
        /*0c42*/ 	.byte	0xff
	.zero		1


	//   ....[178]....
        /*0c44*/ 	.word	0x0000a870
        /*0c48*/ 	.word	0x00000048
        /*0c4c*/ 	.word	0x00000130
        /*0c50*/ 	.short	0x010a
        /*0c52*/ 	.byte	0xff
	.zero		1


	//   ....[179]....
        /*0c54*/ 	.word	0x0000a8c0
        /*0c58*/ 	.word	0x00000002
        /*0c5c*/ 	.word	0x000000c0
        /*0c60*/ 	.short	0x010a
        /*0c62*/ 	.byte	0xff
	.zero		1


	//   ....[180]....
        /*0c64*/ 	.word	0x0000a910
        /*0c68*/ 	.word	0x00000000
        /*0c6c*/ 	.word	0x000000c0
        /*0c70*/ 	.short	0x010a
        /*0c72*/ 	.byte	0xff
	.zero		1


	//   ....[181]....
        /*0c74*/ 	.word	0x0000a960
        /*0c78*/ 	.word	0x00000000
        /*0c7c*/ 	.word	0x000000c0
        /*0c80*/ 	.short	0x010a
        /*0c82*/ 	.byte	0xff
	.zero		1


	//----- nvinfo : EIATTR_NUM_MBARRIERS
	.align		4
.L_47:
        /*0c84*/ 	.byte	0x03, 0x38
        /*0c86*/ 	.short	0x0033


	//----- nvinfo : EIATTR_EXIT_INSTR_OFFSETS
	.align		4
        /*0c88*/ 	.byte	0x04, 0x1c
        /*0c8a*/ 	.short	(.L_49 - .L_48)


	//   ....[0]....
.L_48:
        /*0c8c*/ 	.word	0x000033e0


	//   ....[1]....
        /*0c90*/ 	.word	0x000038d0


	//   ....[2]....
        /*0c94*/ 	.word	0x00003930


	//   ....[3]....
        /*0c98*/ 	.word	0x00004cb0


	//   ....[4]....
        /*0c9c*/ 	.word	0x00005fa0


	//   ....[5]....
        /*0ca0*/ 	.word	0x00005fe0


	//   ....[6]....
        /*0ca4*/ 	.word	0x00009890


	//   ....[7]....
        /*0ca8*/ 	.word	0x00009900


	//   ....[8]....
        /*0cac*/ 	.word	0x00009930


	//   ....[9]....
        /*0cb0*/ 	.word	0x000099a0


	//----- nvinfo : EIATTR_MAX_THREADS
	.align		4
.L_49:
        /*0cb4*/ 	.byte	0x04, 0x05
        /*0cb6*/ 	.short	(.L_51 - .L_50)
.L_50:
        /*0cb8*/ 	.word	0x00000100
        /*0cbc*/ 	.word	0x00000001
        /*0cc0*/ 	.word	0x00000001


	//----- nvinfo : EIATTR_CRS_STACK_SIZE
	.align		4
.L_51:
        /*0cc4*/ 	.byte	0x04, 0x1e
        /*0cc6*/ 	.short	(.L_53 - .L_52)
.L_52:
        /*0cc8*/ 	.word	0x00000000


	//----- nvinfo : EIATTR_CBANK_PARAM_SIZE
	.align		4
.L_53:
        /*0ccc*/ 	.byte	0x03, 0x19
        /*0cce*/ 	.short	0x0800


	//----- nvinfo : EIATTR_PARAM_CBANK
	.align		4
        /*0cd0*/ 	.byte	0x04, 0x0a
        /*0cd2*/ 	.short	(.L_55 - .L_54)
	.align		4
.L_54:
        /*0cd4*/ 	.word	index@(.nv.constant0._ZN7cutlass13device_kernelINS_4gemm6kernel13GemmUniversalIN4cute5tupleIJiiiiEEENS1_10collective13CollectiveMmaINS1_35MainloopSm100TmaUmmaWarpSpecializedILi12ELi2ELi4ENS5_IJNS4_1CILi4EEESB_NSA_ILi1EEEEEEEENS5_IJNSA_ILi128EEESF_NSA_ILi32EEEEEENS_10tfloat32_tENS5_IJlSC_lEEESI_SJ_NS4_8TiledMMAINS4_8MMA_AtomIJNS4_23SM100_MMA_TF32_2x1SM_SSISI_SI_fLi128ELi128ELNS4_4UMMA5MajorE0ELSO_0ELNSN_7ScaleInE0ELSP_0EEEEEENS4_6LayoutINS5_IJSC_SC_SC_EEENS5_IJNSA_ILi0EEESU_SU_EEEEENS5_IJNS4_10UnderscoreESX_SX_EEEEENS4_28SM100_TMA_2SM_LOAD_MULTICASTENS4_14ComposedLayoutINS4_7SwizzleILi3ELi4ELi3EEENS4_18smem_ptr_flag_bitsILi32EEENSS_INS5_IJNSA_ILi8EEESG_EEENS5_IJSG_SC_EEEEEEEvNS4_8identityES10_S1A_vS1B_EENS_8epilogue10collective18CollectiveEpilogueINS1D_23Sm100TmaWarpSpecializedILi4ELi2ELi16ELb1ELb0EEEJNS5_IJNSA_ILi64EEESF_SG_EEENS5_IJNSS_IS1I_SC_EENSS_INS5_IJNSA_ILi16EEENSA_ILi2EEEEEENS5_IJSC_S1I_EEEEEEEESI_SJ_SI_SJ_NS1D_6fusion15FusionCallbacksIS1H_NS1R_17LinearCombinationISI_fSI_fLNS_15FloatRoundStyleE2EEES1J_S1Q_JEEENS4_5SM1004TMEM4LOAD26SM100_TMEM_LOAD_32dp32b16xENS4_13SM90_TMA_LOADENS11_INS12_ILi2ELi4ELi3EEES15_NSS_INS5_IJS16_S1L_EEENS5_IJS1L_SC_EEEEEEENS4_39AutoVectorizingCopyWithAssumedAlignmentILi128EEENS4_14SM90_TMA_STOREES26_S28_S28_EEEvvEEEEvNT_6ParamsE)
        /*0cd8*/ 	.short	0x0380
        /*0cda*/ 	.short	0x0800


	//----- nvinfo : EIATTR_SW_WAR
	.align		4
.L_55:
        /*0cdc*/ 	.byte	0x04, 0x36
        /*0cde*/ 	.short	(.L_57 - .L_56)
.L_56:
        /*0ce0*/ 	.word	0x00000008
.L_57:


//--------------------- .nv.callgraph             --------------------------
	.section	.nv.callgraph,"",@"SHT_CUDA_CALLGRAPH"
	.align	4
	.sectionentsize	8
	.align		4
        /*0000*/ 	.word	0x00000000
	.align		4
        /*0004*/ 	.word	0xffffffff
	.align		4
        /*0008*/ 	.word	index@(_ZN7cutlass13device_kernelINS_4gemm6kernel13GemmUniversalIN4cute5tupleIJiiiiEEENS1_10collective13CollectiveMmaINS1_35MainloopSm100TmaUmmaWarpSpecializedILi12ELi2ELi4ENS5_IJNS4_1CILi4EEESB_NSA_ILi1EEEEEEEENS5_IJNSA_ILi128EEESF_NSA_ILi32EEEEEENS_10tfloat32_tENS5_IJlSC_lEEESI_SJ_NS4_8TiledMMAINS4_8MMA_AtomIJNS4_23SM100_MMA_TF32_2x1SM_SSISI_SI_fLi128ELi128ELNS4_4UMMA5MajorE0ELSO_0ELNSN_7ScaleInE0ELSP_0EEEEEENS4_6LayoutINS5_IJSC_SC_SC_EEENS5_IJNSA_ILi0EEESU_SU_EEEEENS5_IJNS4_10UnderscoreESX_SX_EEEEENS4_28SM100_TMA_2SM_LOAD_MULTICASTENS4_14ComposedLayoutINS4_7SwizzleILi3ELi4ELi3EEENS4_18smem_ptr_flag_bitsILi32EEENSS_INS5_IJNSA_ILi8EEESG_EEENS5_IJSG_SC_EEEEEEEvNS4_8identityES10_S1A_vS1B_EENS_8epilogue10collective18CollectiveEpilogueINS1D_23Sm100TmaWarpSpecializedILi4ELi2ELi16ELb1ELb0EEEJNS5_IJNSA_ILi64EEESF_SG_EEENS5_IJNSS_IS1I_SC_EENSS_INS5_IJNSA_ILi16EEENSA_ILi2EEEEEENS5_IJSC_S1I_EEEEEEEESI_SJ_SI_SJ_NS1D_6fusion15FusionCallbacksIS1H_NS1R_17LinearCombinationISI_fSI_fLNS_15FloatRoundStyleE2EEES1J_S1Q_JEEENS4_5SM1004TMEM4LOAD26SM100_TMEM_LOAD_32dp32b16xENS4_13SM90_TMA_LOADENS11_INS12_ILi2ELi4ELi3EEES15_NSS_INS5_IJS16_S1L_EEENS5_IJS1L_SC_EEEEEEENS4_39AutoVectorizingCopyWithAssumedAlignmentILi128EEENS4_14SM90_TMA_STOREES26_S28_S28_EEEvvEEEEvNT_6ParamsE)
	.align		4
        /*000c*/ 	.word	index@(__assertfail)
	.align		4
        /*0010*/ 	.word	0x00000000
	.align		4
        /*0014*/ 	.word	0xfffffffe
	.align		4
        /*0018*/ 	.word	0x00000000
	.align		4
        /*001c*/ 	.word	0xfffffffd
	.align		4
        /*0020*/ 	.word	0x00000000
	.align		4
        /*0024*/ 	.word	0xfffffffc


//--------------------- .nv.constant4             --------------------------
	.section	.nv.constant4,"a",@progbits
	.align	8
	.align		8
.nv.constant4:
        /*0000*/ 	.dword	__assertfail
	.align		8
        /*0008*/ 	.dword	__unnamed_1
	.align		8
        /*0010*/ 	.dword	__unnamed_2
	.align		8
        /*0018*/ 	.dword	_ZN40_INTERNAL_5b94e596_4_k_cu_e1a305b3_305914cuda3std3__45__cpo5beginE
	.align		8
        /*0020*/ 	.dword	_ZN40_INTERNAL_5b94e596_4_k_cu_e1a305b3_305914cuda3std3__45__cpo3endE
	.align		8
        /*0028*/ 	.dword	_ZN40_INTERNAL_5b94e596_4_k_cu_e1a305b3_305914cuda3std3__45__cpo6cbeginE
	.align		8
        /*0030*/ 	.dword	_ZN40_INTERNAL_5b94e596_4_k_cu_e1a305b3_305914cuda3std3__45__cpo4cendE
	.align		8
        /*0038*/ 	.dword	_ZN40_INTERNAL_5b94e596_4_k_cu_e1a305b3_305914cuda3std3__442_GLOBAL__N__5b94e596_4_k_cu_e1a305b3_305916ignoreE
	.align		8
        /*0040*/ 	.dword	_ZN40_INTERNAL_5b94e596_4_k_cu_e1a305b3_305914cuda3std3__419piecewise_constructE
	.align		8
        /*0048*/ 	.dword	_ZN40_INTERNAL_5b94e596_4_k_cu_e1a305b3_305914cuda3std3__48in_placeE
	.align		8
        /*0050*/ 	.dword	_ZN40_INTERNAL_5b94e596_4_k_cu_e1a305b3_305914cuda3std6ranges3__45__cpo4swapE
	.align		8
        /*0058*/ 	.dword	_ZN40_INTERNAL_5b94e596_4_k_cu_e1a305b3_305914cuda3std6ranges3__45__cpo9iter_moveE
	.align		8
        /*0060*/ 	.dword	_ZN40_INTERNAL_5b94e596_4_k_cu_e1a305b3_305914cute7productE
	.align		8
        /*0068*/ 	.dword	_ZN40_INTERNAL_5b94e596_4_k_cu_e1a305b3_305914cute1_E
	.align		8
        /*0070*/ 	.dword	$str$25
	.align		8
        /*0078*/ 	.dword	$str$26
	.align		8
        /*0080*/ 	.dword	$str$27
	.align		8
        /*0088*/ 	.dword	$str$28


//--------------------- .text._ZN7cutlass13device_kernelINS_4gemm6kernel13GemmUniversalIN4cute5tupleIJiiiiEEENS1_10collective13CollectiveMmaINS1_35MainloopSm100TmaUmmaWarpSpecializedILi12ELi2ELi4ENS5_IJNS4_1CILi4EEESB_NSA_ILi1EEEEEEEENS5_IJNSA_ILi128EEESF_NSA_ILi32EEEEEENS_10tfloat32_tENS5_IJlSC_lEEESI_SJ_NS4_8TiledMMAINS4_8MMA_AtomIJNS4_23SM100_MMA_TF32_2x1SM_SSISI_SI_fLi128ELi128ELNS4_4UMMA5MajorE0ELSO_0ELNSN_7ScaleInE0ELSP_0EEEEEENS4_6LayoutINS5_IJSC_SC_SC_EEENS5_IJNSA_ILi0EEESU_SU_EEEEENS5_IJNS4_10UnderscoreESX_SX_EEEEENS4_28SM100_TMA_2SM_LOAD_MULTICASTENS4_14ComposedLayoutINS4_7SwizzleILi3ELi4ELi3EEENS4_18smem_ptr_flag_bitsILi32EEENSS_INS5_IJNSA_ILi8EEESG_EEENS5_IJSG_SC_EEEEEEEvNS4_8identityES10_S1A_vS1B_EENS_8epilogue10collective18CollectiveEpilogueINS1D_23Sm100TmaWarpSpecializedILi4ELi2ELi16ELb1ELb0EEEJNS5_IJNSA_ILi64EEESF_SG_EEENS5_IJNSS_IS1I_SC_EENSS_INS5_IJNSA_ILi16EEENSA_ILi2EEEEEENS5_IJSC_S1I_EEEEEEEESI_SJ_SI_SJ_NS1D_6fusion15FusionCallbacksIS1H_NS1R_17LinearCombinationISI_fSI_fLNS_15FloatRoundStyleE2EEES1J_S1Q_JEEENS4_5SM1004TMEM4LOAD26SM100_TMEM_LOAD_32dp32b16xENS4_13SM90_TMA_LOADENS11_INS12_ILi2ELi4ELi3EEES15_NSS_INS5_IJS16_S1L_EEENS5_IJS1L_SC_EEEEEEENS4_39AutoVectorizingCopyWithAssumedAlignmentILi128EEENS4_14SM90_TMA_STOREES26_S28_S28_EEEvvEEEEvNT_6ParamsE --------------------------
	.section	.text._ZN7cutlass13device_kernelINS_4gemm6kernel13GemmUniversalIN4cute5tupleIJiiiiEEENS1_10collective13CollectiveMmaINS1_35MainloopSm100TmaUmmaWarpSpecializedILi12ELi2ELi4ENS5_IJNS4_1CILi4EEESB_NSA_ILi1EEEEEEEENS5_IJNSA_ILi128EEESF_NSA_ILi32EEEEEENS_10tfloat32_tENS5_IJlSC_lEEESI_SJ_NS4_8TiledMMAINS4_8MMA_AtomIJNS4_23SM100_MMA_TF32_2x1SM_SSISI_SI_fLi128ELi128ELNS4_4UMMA5MajorE0ELSO_0ELNSN_7ScaleInE0ELSP_0EEEEEENS4_6LayoutINS5_IJSC_SC_SC_EEENS5_IJNSA_ILi0EEESU_SU_EEEEENS5_IJNS4_10UnderscoreESX_SX_EEEEENS4_28SM100_TMA_2SM_LOAD_MULTICASTENS4_14ComposedLayoutINS4_7SwizzleILi3ELi4ELi3EEENS4_18smem_ptr_flag_bitsILi32EEENSS_INS5_IJNSA_ILi8EEESG_EEENS5_IJSG_SC_EEEEEEEvNS4_8identityES10_S1A_vS1B_EENS_8epilogue10collective18CollectiveEpilogueINS1D_23Sm100TmaWarpSpecializedILi4ELi2ELi16ELb1ELb0EEEJNS5_IJNSA_ILi64EEESF_SG_EEENS5_IJNSS_IS1I_SC_EENSS_INS5_IJNSA_ILi16EEENSA_ILi2EEEEEENS5_IJSC_S1I_EEEEEEEESI_SJ_SI_SJ_NS1D_6fusion15FusionCallbacksIS1H_NS1R_17LinearCombinationISI_fSI_fLNS_15FloatRoundStyleE2EEES1J_S1Q_JEEENS4_5SM1004TMEM4LOAD26SM100_TMEM_LOAD_32dp32b16xENS4_13SM90_TMA_LOADENS11_INS12_ILi2ELi4ELi3EEES15_NSS_INS5_IJS16_S1L_EEENS5_IJS1L_SC_EEEEEEENS4_39AutoVectorizingCopyWithAssumedAlignmentILi128EEENS4_14SM90_TMA_STOREES26_S28_S28_EEEvvEEEEvNT_6ParamsE,"ax",@progbits
	.align	128
.text._ZN7cutlass13device_kernelINS_4gemm6kernel13GemmUniversalIN4cute5tupleIJiiiiEEENS1_10collective13CollectiveMmaINS1_35MainloopSm100TmaUmmaWarpSpecializedILi12ELi2ELi4ENS5_IJNS4_1CILi4EEESB_NSA_ILi1EEEEEEEENS5_IJNSA_ILi128EEESF_NSA_ILi32EEEEEENS_10tfloat32_tENS5_IJlSC_lEEESI_SJ_NS4_8TiledMMAINS4_8MMA_AtomIJNS4_23SM100_MMA_TF32_2x1SM_SSISI_SI_fLi128ELi128ELNS4_4UMMA5MajorE0ELSO_0ELNSN_7ScaleInE0ELSP_0EEEEEENS4_6LayoutINS5_IJSC_SC_SC_EEENS5_IJNSA_ILi0EEESU_SU_EEEEENS5_IJNS4_10UnderscoreESX_SX_EEEEENS4_28SM100_TMA_2SM_LOAD_MULTICASTENS4_14ComposedLayoutINS4_7SwizzleILi3ELi4ELi3EEENS4_18smem_ptr_flag_bitsILi32EEENSS_INS5_IJNSA_ILi8EEESG_EEENS5_IJSG_SC_EEEEEEEvNS4_8identityES10_S1A_vS1B_EENS_8epilogue10collective18CollectiveEpilogueINS1D_23Sm100TmaWarpSpecializedILi4ELi2ELi16ELb1ELb0EEEJNS5_IJNSA_ILi64EEESF_SG_EEENS5_IJNSS_IS1I_SC_EENSS_INS5_IJNSA_ILi16EEENSA_ILi2EEEEEENS5_IJSC_S1I_EEEEEEEESI_SJ_SI_SJ_NS1D_6fusion15FusionCallbacksIS1H_NS1R_17LinearCombinationISI_fSI_fLNS_15FloatRoundStyleE2EEES1J_S1Q_JEEENS4_5SM1004TMEM4LOAD26SM100_TMEM_LOAD_32dp32b16xENS4_13SM90_TMA_LOADENS11_INS12_ILi2ELi4ELi3EEES15_NSS_INS5_IJS16_S1L_EEENS5_IJS1L_SC_EEEEEEENS4_39AutoVectorizingCopyWithAssumedAlignmentILi128EEENS4_14SM90_TMA_STOREES26_S28_S28_EEEvvEEEEvNT_6ParamsE:
        .type           _ZN7cutlass13device_kernelINS_4gemm6kernel13GemmUniversalIN4cute5tupleIJiiiiEEENS1_10collective13CollectiveMmaINS1_35MainloopSm100TmaUmmaWarpSpecializedILi12ELi2ELi4ENS5_IJNS4_1CILi4EEESB_NSA_ILi1EEEEEEEENS5_IJNSA_ILi128EEESF_NSA_ILi32EEEEEENS_10tfloat32_tENS5_IJlSC_lEEESI_SJ_NS4_8TiledMMAINS4_8MMA_AtomIJNS4_23SM100_MMA_TF32_2x1SM_SSISI_SI_fLi128ELi128ELNS4_4UMMA5MajorE0ELSO_0ELNSN_7ScaleInE0ELSP_0EEEEEENS4_6LayoutINS5_IJSC_SC_SC_EEENS5_IJNSA_ILi0EEESU_SU_EEEEENS5_IJNS4_10UnderscoreESX_SX_EEEEENS4_28SM100_TMA_2SM_LOAD_MULTICASTENS4_14ComposedLayoutINS4_7SwizzleILi3ELi4ELi3EEENS4_18smem_ptr_flag_bitsILi32EEENSS_INS5_IJNSA_ILi8EEESG_EEENS5_IJSG_SC_EEEEEEEvNS4_8identityES10_S1A_vS1B_EENS_8epilogue10collective18CollectiveEpilogueINS1D_23Sm100TmaWarpSpecializedILi4ELi2ELi16ELb1ELb0EEEJNS5_IJNSA_ILi64EEESF_SG_EEENS5_IJNSS_IS1I_SC_EENSS_INS5_IJNSA_ILi16EEENSA_ILi2EEEEEENS5_IJSC_S1I_EEEEEEEESI_SJ_SI_SJ_NS1D_6fusion15FusionCallbacksIS1H_NS1R_17LinearCombinationISI_fSI_fLNS_15FloatRoundStyleE2EEES1J_S1Q_JEEENS4_5SM1004TMEM4LOAD26SM100_TMEM_LOAD_32dp32b16xENS4_13SM90_TMA_LOADENS11_INS12_ILi2ELi4ELi3EEES15_NSS_INS5_IJS16_S1L_EEENS5_IJS1L_SC_EEEEEEENS4_39AutoVectorizingCopyWithAssumedAlignmentILi128EEENS4_14SM90_TMA_STOREES26_S28_S28_EEEvvEEEEvNT_6ParamsE,@function
        .size           _ZN7cutlass13device_kernelINS_4gemm6kernel13GemmUniversalIN4cute5tupleIJiiiiEEENS1_10collective13CollectiveMmaINS1_35MainloopSm100TmaUmmaWarpSpecializedILi12ELi2ELi4ENS5_IJNS4_1CILi4EEESB_NSA_ILi1EEEEEEEENS5_IJNSA_ILi128EEESF_NSA_ILi32EEEEEENS_10tfloat32_tENS5_IJlSC_lEEESI_SJ_NS4_8TiledMMAINS4_8MMA_AtomIJNS4_23SM100_MMA_TF32_2x1SM_SSISI_SI_fLi128ELi128ELNS4_4UMMA5MajorE0ELSO_0ELNSN_7ScaleInE0ELSP_0EEEEEENS4_6LayoutINS5_IJSC_SC_SC_EEENS5_IJNSA_ILi0EEESU_SU_EEEEENS5_IJNS4_10UnderscoreESX_SX_EEEEENS4_28SM100_TMA_2SM_LOAD_MULTICASTENS4_14ComposedLayoutINS4_7SwizzleILi3ELi4ELi3EEENS4_18smem_ptr_flag_bitsILi32EEENSS_INS5_IJNSA_ILi8EEESG_EEENS5_IJSG_SC_EEEEEEEvNS4_8identityES10_S1A_vS1B_EENS_8epilogue10collective18CollectiveEpilogueINS1D_23Sm100TmaWarpSpecializedILi4ELi2ELi16ELb1ELb0EEEJNS5_IJNSA_ILi64EEESF_SG_EEENS5_IJNSS_IS1I_SC_EENSS_INS5_IJNSA_ILi16EEENSA_ILi2EEEEEENS5_IJSC_S1I_EEEEEEEESI_SJ_SI_SJ_NS1D_6fusion15FusionCallbacksIS1H_NS1R_17LinearCombinationISI_fSI_fLNS_15FloatRoundStyleE2EEES1J_S1Q_JEEENS4_5SM1004TMEM4LOAD26SM100_TMEM_LOAD_32dp32b16xENS4_13SM90_TMA_LOADENS11_INS12_ILi2ELi4ELi3EEES15_NSS_INS5_IJS16_S1L_EEENS5_IJS1L_SC_EEEEEEENS4_39AutoVectorizingCopyWithAssumedAlignmentILi128EEENS4_14SM90_TMA_STOREES26_S28_S28_EEEvvEEEEvNT_6ParamsE,(.L_x_222 - _ZN7cutlass13device_kernelINS_4gemm6kernel13GemmUniversalIN4cute5tupleIJiiiiEEENS1_10collective13CollectiveMmaINS1_35MainloopSm100TmaUmmaWarpSpecializedILi12ELi2ELi4ENS5_IJNS4_1CILi4EEESB_NSA_ILi1EEEEEEEENS5_IJNSA_ILi128EEESF_NSA_ILi32EEEEEENS_10tfloat32_tENS5_IJlSC_lEEESI_SJ_NS4_8TiledMMAINS4_8MMA_AtomIJNS4_23SM100_MMA_TF32_2x1SM_SSISI_SI_fLi128ELi128ELNS4_4UMMA5MajorE0ELSO_0ELNSN_7ScaleInE0ELSP_0EEEEEENS4_6LayoutINS5_IJSC_SC_SC_EEENS5_IJNSA_ILi0EEESU_SU_EEEEENS5_IJNS4_10UnderscoreESX_SX_EEEEENS4_28SM100_TMA_2SM_LOAD_MULTICASTENS4_14ComposedLayoutINS4_7SwizzleILi3ELi4ELi3EEENS4_18smem_ptr_flag_bitsILi32EEENSS_INS5_IJNSA_ILi8EEESG_EEENS5_IJSG_SC_EEEEEEEvNS4_8identityES10_S1A_vS1B_EENS_8epilogue10collective18CollectiveEpilogueINS1D_23Sm100TmaWarpSpecializedILi4ELi2ELi16ELb1ELb0EEEJNS5_IJNSA_ILi64EEESF_SG_EEENS5_IJNSS_IS1I_SC_EENSS_INS5_IJNSA_ILi16EEENSA_ILi2EEEEEENS5_IJSC_S1I_EEEEEEEESI_SJ_SI_SJ_NS1D_6fusion15FusionCallbacksIS1H_NS1R_17LinearCombinationISI_fSI_fLNS_15FloatRoundStyleE2EEES1J_S1Q_JEEENS4_5SM1004TMEM4LOAD26SM100_TMEM_LOAD_32dp32b16xENS4_13SM90_TMA_LOADENS11_INS12_ILi2ELi4ELi3EEES15_NSS_INS5_IJS16_S1L_EEENS5_IJS1L_SC_EEEEEEENS4_39AutoVectorizingCopyWithAssumedAlignmentILi128EEENS4_14SM90_TMA_STOREES26_S28_S28_EEEvvEEEEvNT_6ParamsE)
        .other          _ZN7cutlass13device_kernelINS_4gemm6kernel13GemmUniversalIN4cute5tupleIJiiiiEEENS1_10collective13CollectiveMmaINS1_35MainloopSm100TmaUmmaWarpSpecializedILi12ELi2ELi4ENS5_IJNS4_1CILi4EEESB_NSA_ILi1EEEEEEEENS5_IJNSA_ILi128EEESF_NSA_ILi32EEEEEENS_10tfloat32_tENS5_IJlSC_lEEESI_SJ_NS4_8TiledMMAINS4_8MMA_AtomIJNS4_23SM100_MMA_TF32_2x1SM_SSISI_SI_fLi128ELi128ELNS4_4UMMA5MajorE0ELSO_0ELNSN_7ScaleInE0ELSP_0EEEEEENS4_6LayoutINS5_IJSC_SC_SC_EEENS5_IJNSA_ILi0EEESU_SU_EEEEENS5_IJNS4_10UnderscoreESX_SX_EEEEENS4_28SM100_TMA_2SM_LOAD_MULTICASTENS4_14ComposedLayoutINS4_7SwizzleILi3ELi4ELi3EEENS4_18smem_ptr_flag_bitsILi32EEENSS_INS5_IJNSA_ILi8EEESG_EEENS5_IJSG_SC_EEEEEEEvNS4_8identityES10_S1A_vS1B_EENS_8epilogue10collective18CollectiveEpilogueINS1D_23Sm100TmaWarpSpecializedILi4ELi2ELi16ELb1ELb0EEEJNS5_IJNSA_ILi64EEESF_SG_EEENS5_IJNSS_IS1I_SC_EENSS_INS5_IJNSA_ILi16EEENSA_ILi2EEEEEENS5_IJSC_S1I_EEEEEEEESI_SJ_SI_SJ_NS1D_6fusion15FusionCallbacksIS1H_NS1R_17LinearCombinationISI_fSI_fLNS_15FloatRoundStyleE2EEES1J_S1Q_JEEENS4_5SM1004TMEM4LOAD26SM100_TMEM_LOAD_32dp32b16xENS4_13SM90_TMA_LOADENS11_INS12_ILi2ELi4ELi3EEES15_NSS_INS5_IJS16_S1L_EEENS5_IJS1L_SC_EEEEEEENS4_39AutoVectorizingCopyWithAssumedAlignmentILi128EEENS4_14SM90_TMA_STOREES26_S28_S28_EEEvvEEEEvNT_6ParamsE,@"STO_CUDA_ENTRY STV_DEFAULT"
_ZN7cutlass13device_kernelINS_4gemm6kernel13GemmUniversalIN4cute5tupleIJiiiiEEENS1_10collective13CollectiveMmaINS1_35MainloopSm100TmaUmmaWarpSpecializedILi12ELi2ELi4ENS5_IJNS4_1CILi4EEESB_NSA_ILi1EEEEEEEENS5_IJNSA_ILi128EEESF_NSA_ILi32EEEEEENS_10tfloat32_tENS5_IJlSC_lEEESI_SJ_NS4_8TiledMMAINS4_8MMA_AtomIJNS4_23SM100_MMA_TF32_2x1SM_SSISI_SI_fLi128ELi128ELNS4_4UMMA5MajorE0ELSO_0ELNSN_7ScaleInE0ELSP_0EEEEEENS4_6LayoutINS5_IJSC_SC_SC_EEENS5_IJNSA_ILi0EEESU_SU_EEEEENS5_IJNS4_10UnderscoreESX_SX_EEEEENS4_28SM100_TMA_2SM_LOAD_MULTICASTENS4_14ComposedLayoutINS4_7SwizzleILi3ELi4ELi3EEENS4_18smem_ptr_flag_bitsILi32EEENSS_INS5_IJNSA_ILi8EEESG_EEENS5_IJSG_SC_EEEEEEEvNS4_8identityES10_S1A_vS1B_EENS_8epilogue10collective18CollectiveEpilogueINS1D_23Sm100TmaWarpSpecializedILi4ELi2ELi16ELb1ELb0EEEJNS5_IJNSA_ILi64EEESF_SG_EEENS5_IJNSS_IS1I_SC_EENSS_INS5_IJNSA_ILi16EEENSA_ILi2EEEEEENS5_IJSC_S1I_EEEEEEEESI_SJ_SI_SJ_NS1D_6fusion15FusionCallbacksIS1H_NS1R_17LinearCombinationISI_fSI_fLNS_15FloatRoundStyleE2EEES1J_S1Q_JEEENS4_5SM1004TMEM4LOAD26SM100_TMEM_LOAD_32dp32b16xENS4_13SM90_TMA_LOADENS11_INS12_ILi2ELi4ELi3EEES15_NSS_INS5_IJS16_S1L_EEENS5_IJS1L_SC_EEEEEEENS4_39AutoVectorizingCopyWithAssumedAlignmentILi128EEENS4_14SM90_TMA_STOREES26_S28_S28_EEEvvEEEEvNT_6ParamsE:
[----:B------:R-:W1:Y:S01]  /*0000*/  LDC R1, c[0x0][0x37c] ;  /* 0x0000df00ff017b82 */ /* 0x000e620000000800 */
[----:B------:R-:W2:Y:S01]  /*0010*/  S2R R69, SR_TID.X ;  /* 0x0000000000457919 */ /* 0x000ea20000002100 */
[----:B------:R-:W3:Y:S06]  /*0020*/  LDCU.64 UR8, c[0x0][0x890] ;  /* 0x00011200ff0877ac */ /* 0x000eec0008000a00 */
[----:B------:R-:W4:Y:S01]  /*0030*/  S2UR UR47, SR_CgaCtaId ;  /* 0x00000000002f79c3 */ /* 0x000f220000008800 */
[----:B------:R-:W-:Y:S02]  /*0040*/  PRMT R56, RZ, 0x7610, R56 ;  /* 0x00007610ff387816 */ /* 0x000fe40000000038 */
[----:B------:R-:W-:-:S02]  /*0050*/  ELECT P0, URZ, PT ;  /* 0x0000000000ff782f */ /* 0x000fc40003800000 */
[----:B---3--:R-:W-:-:S04]  /*0060*/  ISETP.NE.U32.AND P1, PT, RZ, UR8, PT ;  /* 0x00000008ff007c0c */ /* 0x008fc8000bf25070 */
[----:B------:R-:W-:Y:S01]  /*0070*/  ISETP.NE.AND.EX P2, PT, RZ, UR9, PT, P1 ;  /* 0x00000009ff007c0c */ /* 0x000fe2000bf45310 */
[----:B----4-:R-:W-:Y:S02]  /*0080*/  ULOP3.LUT UR48, UR47, 0x1, URZ, 0xc0, !UPT ;  /* 0x000000012f307892 */ /* 0x010fe4000f8ec0ff */
[----:B------:R-:W-:Y:S01]  /*0090*/  ULOP3.LUT UR49, UR47, 0x1, URZ, 0x3c, !UPT ;  /* 0x000000012f317892 */ /* 0x000fe2000f8e3cff */
[----:B--2---:R-:W-:-:S05]  /*00a0*/  SHF.R.U32.HI R57, RZ, 0x5, R69 ;  /* 0x00000005ff397819 */ /* 0x004fca0000011645 */
[----:B------:R-:W2:Y:S02]  /*00b0*/  SHFL.IDX PT, R0, R57, RZ, 0x1f ;  /* 0x00001fff39007589 */ /* 0x000ea400000e0000 */
[----:B--2---:R-:W-:Y:S02]  /*00c0*/  R2UR UR25, R0 ;  /* 0x00000000001972ca */ /* 0x004fe400000e0000 */
[----:B-1----:R-:W-:Y:S05]  /*00d0*/  @P2 BRA `(.L_x_0) ;  /* 0x0000000000302947 */ /* 0x002fea0003800000 */
[----:B------:R-:W1:Y:S02]  /*00e0*/  LDCU.64 UR4, c[0x0][0x888] ;  /* 0x00011100ff0477ac */ /* 0x000e640008000a00 */
[----:B-1----:R-:W-:-:S04]  /*00f0*/  UISETP.NE.U32.AND UP0, UPT, UR4, URZ, UPT ;  /* 0x000000ff0400728c */ /* 0x002fc8000bf05070 */
[----:B------:R-:W-:-:S09]  /*0100*/  UISETP.NE.AND.EX UP0, UPT, UR5, URZ, UPT, UP0 ;  /* 0x000000ff0500728c */ /* 0x000fd2000bf05300 */
[----:B------:R-:W-:Y:S05]  /*0110*/  BRA.U !UP0, `(.L_x_1) ;  /* 0x0000000108147547 */ /* 0x000fea000b800000 */
[----:B------:R-:W1:Y:S01]  /*0120*/  LDC.64 R26, c[0x0][0x888] ;  /* 0x00022200ff1a7b82 */ /* 0x000e620000000a00 */
[----:B------:R-:W1:Y:S02]  /*0130*/  LDCU.64 UR4, c[0x0][0x358] ;  /* 0x00006b00ff0477ac */ /* 0x000e640008000a00 */
[----:B-1----:R1:W5:Y:S01]  /*0140*/  LDG.E R26, desc[UR4][R26.64] ;  /* 0x000000041a1a7981 */ /* 0x002362000c1e1900 */
[----:B------:R-:W-:Y:S01]  /*0150*/  HFMA2 R56, -RZ, RZ, 0, 5.9604644775390625e-08 ;  /* 0x00000001ff387431 */ /* 0x000fe200000001ff */
[----:B------:R-:W-:Y:S05]  /*0160*/  BRA `(.L_x_0) ;  /* 0x00000000000c7947 */ /* 0x000fea0003800000 */
.L_x_1:
[----:B------:R-:W1:Y:S01]  /*0170*/  LDCU UR4, c[0x0][0x880] ;  /* 0x00011000ff0477ac */ /* 0x000e620008000800 */
[----:B------:R-:W-:Y:S01]  /*0180*/  HFMA2 R56, -RZ, RZ, 0, 5.9604644775390625e-08 ;  /* 0x00000001ff387431 */ /* 0x000fe200000001ff */
[----:B-1----:R-:W-:-:S07]  /*0190*/  MOV R26, UR4 ;  /* 0x00000004001a7c02 */ /* 0x002fce0008000f00 */
.L_x_0:
[----:B------:R-:W2:Y:S02]  /*01a0*/  LDCU.64 UR4, c[0x0][0x8b0] ;  /* 0x00011600ff0477ac */ /* 0x000ea40008000a00 */
[----:B--2---:R-:W-:-:S04]  /*01b0*/  UISETP.NE.U32.AND UP0, UPT, UR4, URZ, UPT ;  /* 0x000000ff0400728c */ /* 0x004fc8000bf05070 */
[----:B------:R-:W-:-:S09]  /*01c0*/  UISETP.NE.AND.EX UP0, UPT, UR5, URZ, UPT, UP0 ;  /* 0x000000ff0500728c */ /* 0x000fd2000bf05300 */
[----:B------:R-:W-:Y:S05]  /*01d0*/  BRA.U UP0, `(.L_x_2) ;  /* 0x0000000100287547 */ /* 0x000fea000b800000 */
[----:B------:R-:W2:Y:S02]  /*01e0*/  LDCU.64 UR4, c[0x0][0x8a8] ;  /* 0x00011500ff0477ac */ /* 0x000ea40008000a00 */
[----:B--2---:R-:W-:-:S04]  /*01f0*/  UISETP.NE.U32.AND UP0, UPT, UR4, URZ, UPT ;  /* 0x000000ff0400728c */ /* 0x004fc8000bf05070 */
[----:B------:R-:W-:-:S09]  /*0200*/  UISETP.NE.AND.EX UP0, UPT, UR5, URZ, UPT, UP0 ;  /* 0x000000ff0500728c */ /* 0x000fd2000bf05300 */
[----:B------:R-:W-:Y:S05]  /*0210*/  BRA.U !UP0, `(.L_x_3) ;  /* 0x0000000108107547 */ /* 0x000fea000b800000 */
[----:B------:R-:W2:Y:S01]  /*0220*/  LDC.64 R24, c[0x0][0x8a8] ;  /* 0x00022a00ff187b82 */ /* 0x000ea20000000a00 */
[----:B------:R-:W2:Y:S02]  /*0230*/  LDCU.64 UR4, c[0x0][0x358] ;  /* 0x00006b00ff0477ac */ /* 0x000ea40008000a00 */
[----:B--2---:R2:W5:Y:S01]  /*0240*/  LDG.E R24, desc[UR4][R24.64] ;  /* 0x0000000418187981 */ /* 0x004562000c1e1900 */
[----:B------:R-:W-:Y:S05]  /*0250*/  BRA `(.L_x_2) ;  /* 0x0000000000087947 */ /* 0x000fea0003800000 */
.L_x_3:
[----:B------:R-:W2:Y:S02]  /*0260*/  LDCU UR4, c[0x0][0x8a0] ;  /* 0x00011400ff0477ac */ /* 0x000ea40008000800 */
[----:B--2---:R-:W-:Y:S02]  /*0270*/  MOV R24, UR4 ;  /* 0x0000000400187c02 */ /* 0x004fe40008000f00 */
.L_x_2:
[----:B------:R-:W-:Y:S01]  /*0280*/  IMAD.U32 R0, RZ, RZ, UR25 ;  /* 0x00000019ff007e24 */ /* 0x000fe2000f8e00ff */
[----:B------:R-:W-:Y:S04]  /*0290*/  BSSY.RECONVERGENT B0, `(.L_x_4) ;  /* 0x000000c000007945 */ /* 0x000fe80003800200 */
[C---:B------:R-:W-:Y:S02]  /*02a0*/  ISETP.NE.OR P3, PT, R0.reuse, 0x1, !P0 ;  /* 0x000000010000780c */ /* 0x040fe40004765670 */
[----:B------:R-:W-:-:S11]  /*02b0*/  ISETP.NE.OR P2, PT, R0, 0x3, !P0 ;  /* 0x000000030000780c */ /* 0x000fd60004745670 */
[----:B------:R-:W-:Y:S05]  /*02c0*/  @P3 BRA `(.L_x_5) ;  /* 0x0000000000203947 */ /* 0x000fea0003800000 */
[----:B------:R-:W3:Y:S02]  /*02d0*/  LDCU.64 UR4, c[0x0][0x348] ;  /* 0x00006900ff0477ac */ /* 0x000ee40008000a00 */
[----:B---3--:R-:W-:Y:S02]  /*02e0*/  UIADD3 UR6, UP1, UPT, UR4, 0x80, URZ ;  /* 0x0000008004067890 */ /* 0x008fe4000ff3e0ff */
[----:B------:R-:W-:Y:S02]  /*02f0*/  UIADD3 UR4, UP0, UPT, UR4, 0x180, URZ ;  /* 0x0000018004047890 */ /* 0x000fe4000ff1e0ff */
[----:B------:R-:W-:Y:S02]  /*0300*/  UIADD3.X UR7, UPT, UPT, URZ, UR5, URZ, UP1, !UPT ;  /* 0x00000005ff077290 */ /* 0x000fe40008ffe4ff */
[----:B------:R-:W-:-:S07]  /*0310*/  UIADD3.X UR5, UPT, UPT, URZ, UR5, URZ, UP0, !UPT ;  /* 0x00000005ff057290 */ /* 0x000fce00087fe4ff */
[----:B------:R3:W-:Y:S02]  /*0320*/  UTMACCTL.PF [UR6] ;  /* 0x00000000060079b9 */ /* 0x0007e40008040000 */
[----:B------:R3:W-:Y:S02]  /*0330*/  UTMACCTL.PF [UR4] ;  /* 0x00000000040079b9 */ /* 0x0007e40008040000 */
[----:B---3--:R-:W-:Y:S01]  /*0340*/  NOP ;  /* 0x0000000000007918 */ /* 0x008fe20000000000 */
.L_x_5:
[----:B------:R-:W-:Y:S05]  /*0350*/  BSYNC.RECONVERGENT B0 ;  /* 0x0000000000007941 */ /* 0x000fea0003800200 */
.L_x_4:
[----:B------:R-:W-:Y:S04]  /*0360*/  BSSY.RECONVERGENT B0, `(.L_x_6) ;  /* 0x000000a000007945 */ /* 0x000fe80003800200 */
        /* <DEDUP_REMOVED lines=9> */
.L_x_7:
[----:B------:R-:W-:Y:S05]  /*0400*/  BSYNC.RECONVERGENT B0 ;  /* 0x0000000000007941 */ /* 0x000fea0003800200 */
.L_x_6:
[----:B------:R-:W3:Y:S01]  /*0410*/  LDCU.64 UR4, c[0x0][0x888] ;  /* 0x00011100ff0477ac */ /* 0x000ee20008000a00 */
[----:B------:R-:W-:Y:S01]  /*0420*/  ISETP.NE.AND.EX P1, PT, RZ, UR9, PT, P1 ;  /* 0x00000009ff007c0c */ /* 0x000fe2000bf25310 */
[----:B------:R-:W-:Y:S01]  /*0430*/  UPLOP3.LUT UP3, UPT, UPT, UPT, UPT, 0x80, 0x8 ;  /* 0x000000000008789c */ /* 0x000fe20003f6f070 */
[----:B---3--:R-:W-:-:S04]  /*0440*/  ISETP.NE.U32.AND P2, PT, RZ, UR4, PT ;  /* 0x00000004ff007c0c */ /* 0x008fc8000bf45070 */
[----:B------:R-:W-:-:S13]  /*0450*/  ISETP.NE.AND.EX P2, PT, RZ, UR5, PT, P2 ;  /* 0x00000005ff007c0c */ /* 0x000fda000bf45320 */
[----:B------:R-:W-:Y:S05]  /*0460*/  @P2 BRA P1, `(.L_x_8) ;  /* 0x0000000000282947 */ /* 0x000fea0000800000 */
[----:B------:R-:W-:Y:S01]  /*0470*/  UISETP.NE.U32.AND UP0, UPT, UR8, URZ, UPT ;  /* 0x000000ff0800728c */ /* 0x000fe2000bf05070 */
[----:B-----5:R-:W-:Y:S01]  /*0480*/  FSETP.NEU.AND P1, PT, R26, RZ, PT ;  /* 0x000000ff1a00720b */ /* 0x020fe20003f2d000 */
[----:B------:R-:W-:Y:S02]  /*0490*/  UISETP.NE.U32.AND UP2, UPT, UR4, URZ, UPT ;  /* 0x000000ff0400728c */ /* 0x000fe4000bf45070 */
[----:B------:R-:W-:Y:S02]  /*04a0*/  UISETP.NE.AND.EX UP1, UPT, UR9, URZ, UPT, UP0 ;  /* 0x000000ff0900728c */ /* 0x000fe4000bf25300 */
[----:B------:R-:W-:-:S04]  /*04b0*/  UISETP.NE.AND.EX UP0, UPT, UR5, URZ, UPT, UP2 ;  /* 0x000000ff0500728c */ /* 0x000fc8000bf05320 */
[----:B------:R-:W-:-:S04]  /*04c0*/  USEL UR4, URZ, 0xffffffff, UP0 ;  /* 0xffffffffff047887 */ /* 0x000fc80008000000 */
[----:B------:R-:W-:Y:S01]  /*04d0*/  VOTEU.ANY UP0, P1 ;  /* 0x0000000000ff7886 */ /* 0x000fe20000800100 */
[----:B------:R-:W-:-:S04]  /*04e0*/  @!UP1 USEL UR4, URZ, 0xffffffff, UP0 ;  /* 0xffffffffff049887 */ /* 0x000fc80008000000 */
[----:B------:R-:W-:-:S04]  /*04f0*/  ULOP3.LUT UR4, UR4, 0x1, URZ, 0xc0, !UPT ;  /* 0x0000000104047892 */ /* 0x000fc8000f8ec0ff */
[----:B------:R-:W-:-:S11]  /*0500*/  UISETP.NE.U32.AND UP3, UPT, UR4, 0x1, UPT ;  /* 0x000000010400788c */ /* 0x000fd6000bf65070 */
.L_x_8:
[----:B------:R-:W3:Y:S01]  /*0510*/  SHFL.IDX PT, R0, R57, RZ, 0x1f ;  /* 0x00001fff39007589 */ /* 0x000ee200000e0000 */
[----:B------:R-:W-:-:S04]  /*0520*/  UISETP.NE.AND UP0, UPT, UR25, 0x2, UPT ;  /* 0x000000021900788c */ /* 0x000fc8000bf05270 */
[----:B------:R-:W-:Y:S02]  /*0530*/  UISETP.EQ.AND UP1, UPT, UR48, URZ, !UP0 ;  /* 0x000000ff3000728c */ /* 0x000fe4000c722270 */
[----:B------:R-:W-:-:S04]  /*0540*/  USEL UR46, URZ, 0x1, UP0 ;  /* 0x00000001ff2e7887 */ /* 0x000fc80008000000 */
[----:B------:R-:W-:Y:S02]  /*0550*/  PLOP3.LUT P3, PT, P0, PT, UP1, 0x80, 0x8 ;  /* 0x000000000008781c */ /* 0x000fe4000076f018 */
[----:B---3--:R-:W-:-:S13]  /*0560*/  ISETP.NE.AND P1, PT, R0, RZ, PT ;  /* 0x000000ff0000720c */ /* 0x008fda0003f25270 */
[----:B------:R-:W-:Y:S05]  /*0570*/  @P1 BRA `(.L_x_9) ;  /* 0x0000000000a01947 */ /* 0x000fea0003800000 */
[----:B------:R-:W-:Y:S01]  /*0580*/  ELECT P1, URZ, PT ;  /* 0x0000000000ff782f */ /* 0x000fe20003820000 */
[----:B------:R-:W-:-:S12]  /*0590*/  BSSY.RECONVERGENT B0, `(.L_x_9) ;  /* 0x0000026000007945 */ /* 0x000fd80003800200 */
[----:B------:R-:W-:Y:S05]  /*05a0*/  @!P1 BRA `(.L_x_10) ;  /* 0x0000000000909947 */ /* 0x000fea0003800000 */
[----:B------:R-:W-:Y:S01]  /*05b0*/  UMOV UR4, 0x400 ;  /* 0x0000040000047882 */ /* 0x000fe20000000000 */
[----:B------:R-:W-:Y:S01]  /*05c0*/  UMOV UR8, 0x1 ;  /* 0x0000000100087882 */ /* 0x000fe20000000000 */
[----:B------:R-:W-:Y:S01]  /*05d0*/  UMOV UR6, 0x5 ;  /* 0x0000000500067882 */ /* 0x000fe20000000000 */
[----:B------:R-:W-:Y:S02]  /*05e0*/  ULEA UR4, UR47, UR4, 0x18 ;  /* 0x000000042f047291 */ /* 0x000fe4000f8ec0ff */
[----:B------:R-:W-:-:S04]  /*05f0*/  UIADD3 UR8, UPT, UPT, -UR8, 0x100000, URZ ;  /* 0x0010000008087890 */ /* 0x000fc8000fffe1ff */
[----:B------:R-:W-:Y:S02]  /*0600*/  USHF.L.U32 UR9, UR8, 0xb, URZ ;  /* 0x0000000b08097899 */ /* 0x000fe400080006ff */
[----:B------:R-:W-:Y:S02]  /*0610*/  USHF.L.U32 UR8, UR8, 0x1, URZ ;  /* 0x0000000108087899 */ /* 0x000fe400080006ff */
[----:B------:R-:W-:-:S04]  /*0620*/  UIADD3 UR6, UPT, UPT, -UR6, 0x100000, URZ ;  /* 0x0010000006067890 */ /* 0x000fc8000fffe1ff */
[----:B------:R-:W-:Y:S02]  /*0630*/  USHF.L.U32 UR7, UR6, 0xb, URZ ;  /* 0x0000000b06077899 */ /* 0x000fe400080006ff */
[----:B------:R-:W-:Y:S01]  /*0640*/  USHF.L.U32 UR6, UR6, 0x1, URZ ;  /* 0x0000000106067899 */ /* 0x000fe200080006ff */
[----:B------:R-:W3:Y:S03]  /*0650*/  FENCE.VIEW.ASYNC.S ;  /* 0x00000000000073c6 */ /* 0x000ee60000000000 */
[----:B---3--:R3:W4:Y:S08]  /*0660*/  SYNCS.EXCH.64 URZ, [UR4], UR8 ;  /* 0x0000000804ff75b2 */ /* 0x0087300008000100 */
[----:B------:R3:W1:Y:S01]  /*0670*/  SYNCS.EXCH.64 URZ, [UR4+0x60], UR6 ;  /* 0x0000600604ff75b2 */ /* 0x0006620008000100 */
        /* <DEDUP_REMOVED lines=21> */
[----:B------:R3:W1:Y:S02]  /*07d0*/  SYNCS.EXCH.64 URZ, [UR4+0xb8], UR6 ;  /* 0x0000b80604ff75b2 */ /* 0x0006640008000100 */
[----:B---34-:R-:W-:Y:S01]  /*07e0*/  NOP ;  /* 0x0000000000007918 */ /* 0x018fe20000000000 */
.L_x_10:
[----:B------:R-:W-:Y:S05]  /*07f0*/  BSYNC.RECONVERGENT B0 ;  /* 0x0000000000007941 */ /* 0x000fea0003800200 */
.L_x_9:
[----:B------:R-:W3:Y:S01]  /*0800*/  SHFL.IDX PT, R0, R57, RZ, 0x1f ;  /* 0x00001fff39007589 */ /* 0x000ee200000e0000 */
[----:B------:R-:W-:Y:S01]  /*0810*/  NOP ;  /* 0x0000000000007918 */ /* 0x000fe20000000000 */
[----:B---3--:R-:W-:-:S13]  /*0820*/  ISETP.NE.AND P1, PT, R0, 0x1, PT ;  /* 0x000000010000780c */ /* 0x008fda0003f25270 */
[----:B------:R-:W-:Y:S05]  /*0830*/  @P1 BRA `(.L_x_11) ;  /* 0x0000000000541947 */ /* 0x000fea0003800000 */
        /* <DEDUP_REMOVED lines=10> */
[----:B------:R-:W-:Y:S01]  /*08e0*/  ELECT P1, URZ, PT ;  /* 0x0000000000ff782f */ /* 0x000fe20003820000 */
[----:B------:R-:W3:Y:S02]  /*08f0*/  FENCE.VIEW.ASYNC.S ;  /* 0x00000000000073c6 */ /* 0x000ee40000000000 */
[----:B---3--:R3:W4:Y:S08]  /*0900*/  SYNCS.EXCH.64 URZ, [UR4+0xc0], UR8 ;  /* 0x0000c00804ff75b2 */ /* 0x0087300008000100 */
[----:B------:R3:W1:Y:S01]  /*0910*/  SYNCS.EXCH.64 URZ, [UR4+0xe0], UR6 ;  /* 0x0000e00604ff75b2 */ /* 0x0006620008000100 */
[----:B------:R3:W1:Y:S01]  /*0920*/  SYNCS.EXCH.64 URZ, [UR4+0xc8], UR8 ;  /* 0x0000c80804ff75b2 */ /* 0x0006620008000100 */
[----:B------:R3:W1:Y:S01]  /*0930*/  SYNCS.EXCH.64 URZ, [UR4+0xe8], UR6 ;  /* 0x0000e80604ff75b2 */ /* 0x0006620008000100 */
[----:B------:R3:W1:Y:S01]  /*0940*/  SYNCS.EXCH.64 URZ, [UR4+0xd0], UR8 ;  /* 0x0000d00804ff75b2 */ /* 0x0006620008000100 */
[----:B------:R3:W1:Y:S01]  /*0950*/  SYNCS.EXCH.64 URZ, [UR4+0xf0], UR6 ;  /* 0x0000f00604ff75b2 */ /* 0x0006620008000100 */
[----:B------:R3:W1:Y:S01]  /*0960*/  SYNCS.EXCH.64 URZ, [UR4+0xd8], UR8 ;  /* 0x0000d80804ff75b2 */ /* 0x0006620008000100 */
[----:B------:R3:W1:Y:S01]  /*0970*/  SYNCS.EXCH.64 URZ, [UR4+0xf8], UR6 ;  /* 0x0000f80604ff75b2 */ /* 0x0006620008000100 */
[----:B------:R-:W-:Y:S01]  /*0980*/  NOP ;  /* 0x0000000000007918 */ /* 0x000fe20000000000 */
.L_x_11:
[----:B------:R-:W2:Y:S01]  /*0990*/  SHFL.IDX PT, R0, R57, RZ, 0x1f ;  /* 0x00001fff39007589 */ /* 0x000ea200000e0000 */
[----:B------:R-:W-:Y:S01]  /*09a0*/  NOP ;  /* 0x0000000000007918 */ /* 0x000fe20000000000 */
[----:B--2---:R-:W-:-:S13]  /*09b0*/  ISETP.NE.AND P1, PT, R0, 0x3, PT ;  /* 0x000000030000780c */ /* 0x004fda0003f25270 */
[----:B------:R-:W-:Y:S05]  /*09c0*/  @P1 BRA `(.L_x_12) ;  /* 0x00000000002c1947 */ /* 0x000fea0003800000 */
[----:B---3--:R-:W-:Y:S01]  /*09d0*/  UMOV UR6, 0x400 ;  /* 0x0000040000067882 */ /* 0x008fe20000000000 */
[----:B------:R-:W-:Y:S01]  /*09e0*/  UMOV UR4, 0x20 ;  /* 0x0000002000047882 */ /* 0x000fe20000000000 */
[----:B------:R-:W-:Y:S02]  /*09f0*/  ULEA UR6, UR47, UR6, 0x18 ;  /* 0x000000062f067291 */ /* 0x000fe4000f8ec0ff */
[----:B------:R-:W-:-:S04]  /*0a00*/  UIADD3 UR4, UPT, UPT, -UR4, 0x100000, URZ ;  /* 0x0010000004047890 */ /* 0x000fc8000fffe1ff */
[----:B------:R-:W-:Y:S02]  /*0a10*/  USHF.L.U32 UR5, UR4, 0xb, URZ ;  /* 0x0000000b04057899 */ /* 0x000fe400080006ff */
[----:B------:R-:W-:Y:S01]  /*0a20*/  USHF.L.U32 UR4, UR4, 0x1, URZ ;  /* 0x0000000104047899 */ /* 0x000fe200080006ff */
[----:B------:R-:W-:Y:S01]  /*0a30*/  ELECT P1, URZ, PT ;  /* 0x0000000000ff782f */ /* 0x000fe20003820000 */
[----:B------:R-:W2:Y:S10]  /*0a40*/  FENCE.VIEW.ASYNC.S ;  /* 0x00000000000073c6 */ /* 0x000eb40000000000 */
[----:B--2---:R2:W3:Y:S01]  /*0a50*/  SYNCS.EXCH.64 URZ, [UR6+0x100], UR4 ;  /* 0x0001000406ff75b2 */ /* 0x0044e20008000100 */
[----:B------:R2:W1:Y:S01]  /*0a60*/  SYNCS.EXCH.64 URZ, [UR6+0x108], UR4 ;  /* 0x0001080406ff75b2 */ /* 0x0004620008000100 */
[----:B------:R-:W-:Y:S01]  /*0a70*/  NOP ;  /* 0x0000000000007918 */ /* 0x000fe20000000000 */
.L_x_12:
[----:B------:R-:W4:Y:S01]  /*0a80*/  SHFL.IDX PT, R0, R57, RZ, 0x1f ;  /* 0x00001fff39007589 */ /* 0x000f2200000e0000 */
[----:B------:R-:W-:Y:S01]  /*0a90*/  NOP ;  /* 0x0000000000007918 */ /* 0x000fe20000000000 */
[----:B----4-:R-:W-:-:S13]  /*0aa0*/  ISETP.NE.AND P1, PT, R0, 0x4, PT ;  /* 0x000000040000780c */ /* 0x010fda0003f25270 */
[----:B------:R-:W-:Y:S05]  /*0ab0*/  @P1 BRA `(.L_x_13) ;  /* 0x0000000000481947 */ /* 0x000fea0003800000 */
[----:B--23--:R-:W-:Y:S01]  /*0ac0*/  UMOV UR4, 0xe20 ;  /* 0x00000e2000047882 */ /* 0x00cfe20000000000 */
[----:B------:R-:W-:Y:S01]  /*0ad0*/  UMOV UR6, 0x400 ;  /* 0x0000040000067882 */ /* 0x000fe20000000000 */
[----:B------:R-:W-:Y:S01]  /*0ae0*/  USEL UR4, UR4, 0xc20, UP3 ;  /* 0x00000c2004047887 */ /* 0x000fe20009800000 */
        /* <DEDUP_REMOVED lines=9> */
[----:B------:R-:W2:Y:S02]  /*0b80*/  FENCE.VIEW.ASYNC.S ;  /* 0x00000000000073c6 */ /* 0x000ea40000000000 */
[----:B--2---:R4:W2:Y:S08]  /*0b90*/  SYNCS.EXCH.64 URZ, [UR6+0x110], UR8 ;  /* 0x0001100806ff75b2 */ /* 0x0048b00008000100 */
[----:B------:R4:W3:Y:S01]  /*0ba0*/  SYNCS.EXCH.64 URZ, [UR6+0x120], UR4 ;  /* 0x0001200406ff75b2 */ /* 0x0008e20008000100 */
[----:B------:R4:W1:Y:S01]  /*0bb0*/  SYNCS.EXCH.64 URZ, [UR6+0x118], UR8 ;  /* 0x0001180806ff75b2 */ /* 0x0008620008000100 */
[----:B------:R4:W1:Y:S02]  /*0bc0*/  SYNCS.EXCH.64 URZ, [UR6+0x128], UR4 ;  /* 0x0001280406ff75b2 */ /* 0x0008640008000100 */
[----:B----4-:R-:W-:Y:S01]  /*0bd0*/  NOP ;  /* 0x0000000000007918 */ /* 0x010fe20000000000 */
.L_x_13:
[----:B------:R-:W4:Y:S01]  /*0be0*/  SHFL.IDX PT, R0, R57, RZ, 0x1f ;  /* 0x00001fff39007589 */ /* 0x000f2200000e0000 */
[----:B------:R-:W-:Y:S01]  /*0bf0*/  NOP ;  /* 0x0000000000007918 */ /* 0x000fe20000000000 */
[----:B----4-:R-:W-:-:S13]  /*0c00*/  ISETP.NE.AND P1, PT, R0, 0x5, PT ;  /* 0x000000050000780c */ /* 0x010fda0003f25270 */
[----:B------:R-:W-:Y:S05]  /*0c10*/  @P1 BRA `(.L_x_14) ;  /* 0x0000000000541947 */ /* 0x000fea0003800000 */
[----:B--23--:R-:W-:Y:S01]  /*0c20*/  UMOV UR4, 0x400 ;  /* 0x0000040000047882 */ /* 0x00cfe20000000000 */
        /* <DEDUP_REMOVED lines=14> */
[----:B------:R4:W1:Y:S01]  /*0d10*/  SYNCS.EXCH.64 URZ, [UR4+0x158], UR8 ;  /* 0x0001580804ff75b2 */ /* 0x0008620008000100 */
[----:B------:R4:W1:Y:S01]  /*0d20*/  SYNCS.EXCH.64 URZ, [UR4+0x140], UR6 ;  /* 0x0001400604ff75b2 */ /* 0x0008620008000100 */
[----:B------:R4:W1:Y:S01]  /*0d30*/  SYNCS.EXCH.64 URZ, [UR4+0x160], UR8 ;  /* 0x0001600804ff75b2 */ /* 0x0008620008000100 */
[----:B------:R4:W1:Y:S01]  /*0d40*/  SYNCS.EXCH.64 URZ, [UR4+0x148], UR6 ;  /* 0x0001480604ff75b2 */ /* 0x0008620008000100 */
[----:B------:R4:W1:Y:S02]  /*0d50*/  SYNCS.EXCH.64 URZ, [UR4+0x168], UR8 ;  /* 0x0001680804ff75b2 */ /* 0x0008640008000100 */
[----:B----4-:R-:W-:Y:S01]  /*0d60*/  NOP ;  /* 0x0000000000007918 */ /* 0x010fe20000000000 */
.L_x_14:
[----:B------:R-:W4:Y:S01]  /*0d70*/  SHFL.IDX PT, R0, R57, RZ, 0x1f ;  /* 0x00001fff39007589 */ /* 0x000f2200000e0000 */
[----:B------:R-:W-:Y:S01]  /*0d80*/  ISETP.NE.OR P0, PT, RZ, UR25, !P0 ;  /* 0x00000019ff007c0c */ /* 0x000fe2000c705670 */
[----:B------:R-:W-:Y:S01]  /*0d90*/  NOP ;  /* 0x0000000000007918 */ /* 0x000fe20000000000 */
[----:B----4-:R-:W-:-:S13]  /*0da0*/  ISETP.NE.AND P1, PT, R0, 0x3, PT ;  /* 0x000000030000780c */ /* 0x010fda0003f25270 */
[----:B------:R-:W-:Y:S05]  /*0db0*/  @P1 BRA `(.L_x_15) ;  /* 0x0000000000341947 */ /* 0x000fea0003800000 */
[----:B--23--:R-:W-:Y:S01]  /*0dc0*/  UMOV UR4, 0x400 ;  /* 0x0000040000047882 */ /* 0x00cfe20000000000 */
[----:B------:R-:W-:Y:S01]  /*0dd0*/  UMOV UR6, 0x20 ;  /* 0x0000002000067882 */ /* 0x000fe20000000000 */
[----:B------:R-:W-:Y:S02]  /*0de0*/  ULEA UR4, UR47, UR4, 0x18 ;  /* 0x000000042f047291 */ /* 0x000fe4000f8ec0ff */
[----:B------:R-:W-:-:S04]  /*0df0*/  UIADD3 UR6, UPT, UPT, -UR6, 0x100000, URZ ;  /* 0x0010000006067890 */ /* 0x000fc8000fffe1ff */
[----:B------:R-:W-:Y:S02]  /*0e00*/  USHF.L.U32 UR7, UR6, 0xb, URZ ;  /* 0x0000000b06077899 */ /* 0x000fe400080006ff */
[----:B------:R-:W-:Y:S01]  /*0e10*/  USHF.L.U32 UR6, UR6, 0x1, URZ ;  /* 0x0000000106067899 */ /* 0x000fe200080006ff */
[----:B------:R-:W-:Y:S01]  /*0e20*/  ELECT P1, URZ, PT ;  /* 0x0000000000ff782f */ /* 0x000fe20003820000 */
[----:B------:R-:W2:Y:S10]  /*0e30*/  FENCE.VIEW.ASYNC.S ;  /* 0x00000000000073c6 */ /* 0x000eb40000000000 */
[----:B--2---:R4:W2:Y:S01]  /*0e40*/  SYNCS.EXCH.64 URZ, [UR4+0x170], UR6 ;  /* 0x0001700604ff75b2 */ /* 0x0048a20008000100 */
[----:B------:R4:W3:Y:S01]  /*0e50*/  SYNCS.EXCH.64 URZ, [UR4+0x180], UR6 ;  /* 0x0001800604ff75b2 */ /* 0x0008e20008000100 */
[----:B------:R4:W1:Y:S01]  /*0e60*/  SYNCS.EXCH.64 URZ, [UR4+0x178], UR6 ;  /* 0x0001780604ff75b2 */ /* 0x0008620008000100 */
[----:B------:R4:W1:Y:S02]  /*0e70*/  SYNCS.EXCH.64 URZ, [UR4+0x188], UR6 ;  /* 0x0001880604ff75b2 */ /* 0x0008640008000100 */
[----:B----4-:R-:W-:Y:S01]  /*0e80*/  NOP ;  /* 0x0000000000007918 */ /* 0x010fe20000000000 */
.L_x_15:
[----:B------:R-:W-:Y:S01]  /*0e90*/  VOTEU.ALL UP0, P0 ;  /* 0x0000000000ff7886 */ /* 0x000fe20000000000 */
[----:B--23--:R-:W-:Y:S01]  /*0ea0*/  UMOV UR4, 0x20 ;  /* 0x0000002000047882 */ /* 0x00cfe20000000000 */
[----:B------:R-:W2:Y:S01]  /*0eb0*/  LDCU UR34, c[0x0][0x36c] ;  /* 0x00006d80ff2277ac */ /* 0x000ea20008000800 */
[----:B------:R-:W-:Y:S01]  /*0ec0*/  NOP ;  /* 0x0000000000007918 */ /* 0x000fe20000000000 */
[----:B------:R-:W-:Y:S01]  /*0ed0*/  LOP3.LUT R0, R69, 0x1f, RZ, 0xc0, !PT ;  /* 0x0000001f45007812 */ /* 0x000fe200078ec0ff */
[----:B------:R-:W-:Y:S01]  /*0ee0*/  @!UP0 UMOV UR6, 0x400 ;  /* 0x0000040000068882 */ /* 0x000fe20000000000 */
[----:B------:R-:W-:-:S04]  /*0ef0*/  @!UP0 UIADD3 UR4, UPT, UPT, -UR4, 0x100000, URZ ;  /* 0x0010000004048890 */ /* 0x000fc8000fffe1ff */
[----:B------:R-:W-:Y:S02]  /*0f00*/  @!UP0 USHF.L.U32 UR5, UR4, 0xb, URZ ;  /* 0x0000000b04058899 */ /* 0x000fe400080006ff */
[----:B------:R-:W-:Y:S02]  /*0f10*/  @!UP0 USHF.L.U32 UR4, UR4, 0x1, URZ ;  /* 0x0000000104048899 */ /* 0x000fe400080006ff */
[----:B------:R-:W-:Y:S01]  /*0f20*/  @!UP0 ULEA UR6, UR47, UR6, 0x18 ;  /* 0x000000062f068291 */ /* 0x000fe2000f8ec0ff */
[----:B------:R-:W-:Y:S01]  /*0f30*/  VOTEU.ALL UP0, P0 ;  /* 0x0000000000ff7886 */ /* 0x000fe20000000000 */
[----:B------:R-:W-:Y:S02]  /*0f40*/  UISETP.NE.AND UP4, UPT, UR25, URZ, UPT ;  /* 0x000000ff1900728c */ /* 0x000fe4000bf85270 */
[----:B--2---:R-:W-:Y:S01]  /*0f50*/  UISETP.EQ.U32.AND UP1, UPT, UR34, 0x1, UPT ;  /* 0x000000012200788c */ /* 0x004fe2000bf22070 */
[----:B------:R-:W2:Y:S07]  /*0f60*/  FENCE.VIEW.ASYNC.S ;  /* 0x00000000000073c6 */ /* 0x000eae0000000000 */
[----:B--2---:R2:W3:Y:S01]  /*0f70*/  @!UP0 SYNCS.EXCH.64 URZ, [UR6+0x190], UR4 ;  /* 0x0001900406ff85b2 */ /* 0x0044e20008000100 */
[----:B------:R-:W-:Y:S05]  /*0f80*/  BRA.U !UP1, `(.L_x_16) ;  /* 0x0000000109087547 */ /* 0x000fea000b800000 */
[----:B-1-3--:R-:W-:Y:S01]  /*0f90*/  UCGABAR_ARV ;  /* 0x00000000000079c7 */ /* 0x00afe20008000000 */
[----:B------:R-:W-:Y:S05]  /*0fa0*/  BRA `(.L_x_17) ;  /* 0x0000000000047947 */ /* 0x000fea0003800000 */
.L_x_16:
[----:B-1-3--:R-:W-:Y:S01]  /*0fb0*/  NOP ;  /* 0x0000000000007918 */ /* 0x00afe20000000000 */
.L_x_17:
[----:B------:R-:W1:Y:S01]  /*0fc0*/  S2UR UR8, SR_CTAID.Y ;  /* 0x00000000000879c3 */ /* 0x000e620000002600 */
[----:B------:R-:W-:-:S05]  /*0fd0*/  CS2R.32 R58, SR_CgaSize ;  /* 0x00000000003a7805 */ /* 0x000fca0000008a00 */
[----:B------:R-:W-:-:S05]  /*0fe0*/  IMAD R58, R58, -0xa0, RZ ;  /* 0xffffff603a3a7824 */ /* 0x000fca00078e02ff */
[----:B------:R-:W-:-:S14]  /*0ff0*/  R2UR UR9, R58 ;  /* 0x000000003a0972ca */ /* 0x000fdc00000e0000 */
[----:B------:R-:W3:Y:S01]  /*1000*/  LDCU UR9, c[0x0][UR9+0x2b4] ;  /* 0x00005680090977ac */ /* 0x000ee20008000800 */
[----:B------:R-:W-:-:S05]  /*1010*/  CS2R.32 R58, SR_CgaSize ;  /* 0x00000000003a7805 */ /* 0x000fca0000008a00 */
[----:B------:R-:W-:-:S05]  /*1020*/  IMAD R58, R58, -0xa0, RZ ;  /* 0xffffff603a3a7824 */ /* 0x000fca00078e02ff */
[----:B------:R-:W-:-:S14]  /*1030*/  R2UR UR10, R58 ;  /* 0x000000003a0a72ca */ /* 0x000fdc00000e0000 */
[----:B------:R-:W4:Y:S01]  /*1040*/  LDCU UR10, c[0x0][UR10+0x2b0] ;  /* 0x000056000a0a77ac */ /* 0x000f220008000800 */
[----:B------:R-:W4:Y:S01]  /*1050*/  S2UR UR31, SR_CTAID.X ;  /* 0x00000000001f79c3 */ /* 0x000f220000002500 */
[----:B--2---:R-:W-:Y:S02]  /*1060*/  USHF.R.U32.HI UR4, URZ, 0x2, UR47 ;  /* 0x00000002ff047899 */ /* 0x004fe4000801162f */
[----:B------:R-:W-:Y:S02]  /*1070*/  USHF.R.U32.HI UR7, URZ, 0x1, UR47 ;  /* 0x00000001ff077899 */ /* 0x000fe4000801162f */
[----:B------:R-:W-:Y:S02]  /*1080*/  ULOP3.LUT UR44, UR4, 0x3, URZ, 0xc0, !UPT ;  /* 0x00000003042c7892 */ /* 0x000fe4000f8ec0ff */
[----:B------:R-:W-:Y:S01]  /*1090*/  ULOP3.LUT UR5, UR48, 0xc, UR47, 0xf8, !UPT ;  /* 0x0000000c30057892 */ /* 0x000fe2000f8ef82f */
[----:B------:R-:W2:Y:S01]  /*10a0*/  S2UR UR36, SR_CTAID.Z ;  /* 0x00000000002479c3 */ /* 0x000ea20000002700 */
[----:B------:R-:W-:-:S05]  /*10b0*/  CS2R.32 R58, SR_CgaSize ;  /* 0x00000000003a7805 */ /* 0x000fca0000008a00 */
[----:B------:R-:W-:-:S05]  /*10c0*/  IMAD R58, R58, -0xa0, RZ ;  /* 0xffffff603a3a7824 */ /* 0x000fca00078e02ff */
[----:B------:R-:W-:-:S14]  /*10d0*/  R2UR UR63, R58 ;  /* 0x000000003a3f72ca */ /* 0x000fdc00000e0000 */
[----:B------:R-:W2:Y:S01]  /*10e0*/  LDCU UR63, c[0x0][UR63+0x2a0] ;  /* 0x000054003f3f77ac */ /* 0x000ea20008000800 */
[----:B------:R-:W2:Y:S01]  /*10f0*/  LDCU UR29, c[0x0][0xb24] ;  /* 0x00016480ff1d77ac */ /* 0x000ea20008000800 */
[----:B-1----:R-:W-:Y:S01]  /*1100*/  I2FP.F32.U32 R2, UR8 ;  /* 0x0000000800027c45 */ /* 0x002fe20008201000 */
[----:B------:R-:W-:Y:S02]  /*1110*/  ULOP3.LUT UR32, UR7, 0x1, URZ, 0xc0, !UPT ;  /* 0x0000000107207892 */ /* 0x000fe4000f8ec0ff */
[----:B------:R-:W-:Y:S02]  /*1120*/  UISETP.GT.U32.AND UP0, UPT, UR5, 0xffff, UPT ;  /* 0x0000ffff0500788c */ /* 0x000fe4000bf04070 */
[----:B---3--:R-:W-:Y:S01]  /*1130*/  FMUL R2, R2, UR9 ;  /* 0x0000000902027c20 */ /* 0x008fe20008400000 */
[----:B------:R-:W-:Y:S01]  /*1140*/  ULOP3.LUT UR6, UR47, 0x3, URZ, 0xc0, !UPT ;  /* 0x000000032f067892 */ /* 0x000fe2000f8ec0ff */
[----:B----4-:R-:W-:Y:S01]  /*1150*/  I2FP.F32.U32 R3, UR31 ;  /* 0x0000001f00037c45 */ /* 0x010fe20008201000 */
[----:B------:R-:W-:-:S03]  /*1160*/  USEL UR5, UR5, 0xffff, !UP0 ;  /* 0x0000ffff05057887 */ /* 0x000fc6000c000000 */
[----:B------:R-:W1:Y:S01]  /*1170*/  F2I.U32.TRUNC.NTZ R2, R2 ;  /* 0x0000000200027305 */ /* 0x000e62000020f000 */
[----:B------:R-:W-:Y:S01]  /*1180*/  UISETP.GT.U32.AND UP1, UPT, UR6, 0xffff, UPT ;  /* 0x0000ffff0600788c */ /* 0x000fe2000bf24070 */
[----:B------:R-:W-:Y:S01]  /*1190*/  FMUL R3, R3, UR10 ;  /* 0x0000000a03037c20 */ /* 0x000fe20008400000 */
[----:B------:R-:W-:-:S05]  /*11a0*/  CS2R.32 R58, SR_CgaSize ;  /* 0x00000000003a7805 */ /* 0x000fca0000008a00 */
[----:B------:R-:W-:-:S05]  /*11b0*/  IMAD R58, R58, -0xa0, RZ ;  /* 0xffffff603a3a7824 */ /* 0x000fca00078e02ff */
[----:B------:R-:W-:-:S14]  /*11c0*/  R2UR UR10, R58 ;  /* 0x000000003a0a72ca */ /* 0x000fdc00000e0000 */
[----:B------:R-:W3:Y:S01]  /*11d0*/  LDCU UR10, c[0x0][UR10+0x2a4] ;  /* 0x000054800a0a77ac */ /* 0x000ee20008000800 */
[----:B------:R-:W-:Y:S01]  /*11e0*/  ULOP3.LUT UR5, UR5, 0xffff, URZ, 0xc0, !UPT ;  /* 0x0000ffff05057892 */ /* 0x000fe2000f8ec0ff */
[----:B------:R-:W4:Y:S01]  /*11f0*/  F2I.U32.TRUNC.NTZ R3, R3 ;  /* 0x0000000300037305 */ /* 0x000f22000020f000 */
[----:B------:R-:W-:Y:S01]  /*1200*/  USEL UR6, UR6, 0xffff, !UP1 ;  /* 0x0000ffff06067887 */ /* 0x000fe2000c800000 */
[----:B------:R-:W-:Y:S01]  /*1210*/  UMOV UR21, 0x5 ;  /* 0x0000000500157882 */ /* 0x000fe20000000000 */
[----:B------:R-:W-:Y:S02]  /*1220*/  USHF.L.U32 UR27, UR47, 0x7, URZ ;  /* 0x000000072f1b7899 */ /* 0x000fe400080006ff */
[----:B------:R-:W-:Y:S01]  /*1230*/  USHF.L.U32 UR21, UR21, UR5, URZ ;  /* 0x0000000515157299 */ /* 0x000fe200080006ff */
[----:B-1----:R-:W-:Y:S01]  /*1240*/  R2UR UR4, R2 ;  /* 0x00000000020472ca */ /* 0x002fe200000e0000 */
[----:B------:R-:W-:Y:S01]  /*1250*/  USHF.L.U32 UR26, UR47, 0x9, URZ ;  /* 0x000000092f1a7899 */ /* 0x000fe200080006ff */
[----:B------:R-:W-:Y:S01]  /*1260*/  PRMT R2, RZ, 0x7610, R2 ;  /* 0x00007610ff027816 */ /* 0x000fe20000000002 */
[----:B------:R-:W-:Y:S01]  /*1270*/  ULOP3.LUT UR6, UR6, 0xffff, URZ, 0xc0, !UPT ;  /* 0x0000ffff06067892 */ /* 0x000fe2000f8ec0ff */
[----:B------:R-:W-:Y:S01]  /*1280*/  UMOV UR24, 0x1111 ;  /* 0x0000111100187882 */ /* 0x000fe20000000000 */
[----:B------:R-:W1:Y:S01]  /*1290*/  LDCU UR45, c[0x0][0xb24] ;  /* 0x00016480ff2d77ac */ /* 0x000e620008000800 */
[----:B----4-:R-:W-:-:S02]  /*12a0*/  R2UR UR7, R3 ;  /* 0x00000000030772ca */ /* 0x010fc400000e0000 */
[----:B------:R-:W-:Y:S01]  /*12b0*/  PRMT R3, RZ, 0x7610, R3 ;  /* 0x00007610ff037816 */ /* 0x000fe20000000003 */
[----:B------:R-:W4:Y:S04]  /*12c0*/  LDCU UR33, c[0x0][0xb30] ;  /* 0x00016600ff2177ac */ /* 0x000f280008000800 */
[----:B------:R-:W-:Y:S02]  /*12d0*/  UIADD3 UR4, UPT, UPT, -UR4, URZ, URZ ;  /* 0x000000ff04047290 */ /* 0x000fe4000fffe1ff */
[----:B------:R-:W-:Y:S02]  /*12e0*/  UISETP.NE.AND UP5, UPT, UR25, 0x2, UPT ;  /* 0x000000021900788c */ /* 0x000fe4000bfa5270 */
[----:B---3--:R-:W-:Y:S02]  /*12f0*/  UIMAD UR4, UR10, UR4, UR8 ;  /* 0x000000040a0472a4 */ /* 0x008fe4000f8e0208 */
[----:B------:R-:W-:-:S02]  /*1300*/  UIADD3 UR5, UPT, UPT, -UR7, URZ, URZ ;  /* 0x000000ff07057290 */ /* 0x000fc4000fffe1ff */
[----:B------:R-:W-:Y:S02]  /*1310*/  ULOP3.LUT UR27, UR27, 0x600, URZ, 0xc0, !UPT ;  /* 0x000006001b1b7892 */ /* 0x000fe4000f8ec0ff */
[----:B------:R-:W-:Y:S01]  /*1320*/  IMAD.U32 R58, RZ, RZ, UR4 ;  /* 0x00000004ff3a7e24 */ /* 0x000fe2000f8e00ff */
[----:B------:R-:W-:Y:S02]  /*1330*/  ULOP3.LUT UR26, UR26, 0x400, URZ, 0xc0, !UPT ;  /* 0x000004001a1a7892 */ /* 0x000fe4000f8ec0ff */
[----:B--2---:R-:W-:Y:S01]  /*1340*/  UISETP.GE.AND UP6, UPT, UR29, 0x1, UPT ;  /* 0x000000011d00788c */ /* 0x004fe2000bfc6270 */
[----:B------:R-:W-:Y:S01]  /*1350*/  UMOV UR28, UR8 ;  /* 0x00000008001c7c82 */ /* 0x000fe20008000000 */
[----:B------:R-:W-:Y:S01]  /*1360*/  UMOV UR20, UR31 ;  /* 0x0000001f00147c82 */ /* 0x000fe20008000000 */
[----:B------:R-:W-:Y:S02]  /*1370*/  USHF.L.U32 UR24, UR24, UR6, URZ ;  /* 0x0000000618187299 */ /* 0x000fe400080006ff */
[----:B------:R-:W-:Y:S01]  /*1380*/  UIMAD UR63, UR63, UR5, UR31 ;  /* 0x000000053f3f72a4 */ /* 0x000fe2000f8e021f */
[----:B-1--4-:R-:W-:Y:S11]  /*1390*/  BRA.U UP4, `(.L_x_18) ;  /* 0x0000000104b07547 */ /* 0x012ff6000b800000 */
[----:B------:R-:W-:Y:S01]  /*13a0*/  R2UR UR17, R58 ;  /* 0x000000003a1172ca */ /* 0x000fe200000e0000 */
[----:B------:R-:W-:-:S12]  /*13b0*/  ULOP3.LUT UR4, UR63, 0x2, URZ, 0x3c, !UPT ;  /* 0x000000023f047892 */ /* 0x000fd8000f8e3cff */
[----:B------:R-:W-:Y:S02]  /*13c0*/  UISETP.NE.AND UP0, UPT, UR17, URZ, UPT ;  /* 0x000000ff1100728c */ /* 0x000fe4000bf05270 */
[----:B------:R-:W-:Y:S02]  /*13d0*/  UISETP.NE.AND UP2, UPT, UR17, 0x1, UPT ;  /* 0x000000011100788c */ /* 0x000fe4000bf45270 */
[----:B------:R-:W-:Y:S02]  /*13e0*/  UISETP.GT.U32.AND UP1, UPT, UR63, 0x1, UP0 ;  /* 0x000000013f00788c */ /* 0x000fe40008724070 */
[----:B------:R-:W-:Y:S02]  /*13f0*/  UISETP.GT.U32.AND UP0, UPT, UR4, 0x1, UP0 ;  /* 0x000000010400788c */ /* 0x000fe40008704070 */
[----:B------:R-:W-:Y:S02]  /*1400*/  USEL UR7, URZ, 0x1, UP1 ;  /* 0x00000001ff077887 */ /* 0x000fe40008800000 */
[----:B------:R-:W-:-:S02]  /*1410*/  USEL UR8, URZ, 0x2, UP1 ;  /* 0x00000002ff087887 */ /* 0x000fc40008800000 */
[----:B------:R-:W-:Y:S02]  /*1420*/  UISETP.GT.U32.AND UP1, UPT, UR63, 0x1, UP2 ;  /* 0x000000013f00788c */ /* 0x000fe40009724070 */
[----:B------:R-:W-:Y:S02]  /*1430*/  USEL UR12, URZ, 0x4, UP0 ;  /* 0x00000004ff0c7887 */ /* 0x000fe40008000000 */
[----:B------:R-:W-:Y:S02]  /*1440*/  USEL UR15, URZ, 0x8, UP0 ;  /* 0x00000008ff0f7887 */ /* 0x000fe40008000000 */
[----:B------:R-:W-:Y:S02]  /*1450*/  UISETP.GT.U32.AND UP0, UPT, UR4, 0x1, UP2 ;  /* 0x000000010400788c */ /* 0x000fe40009704070 */
[----:B------:R-:W-:Y:S02]  /*1460*/  USEL UR6, URZ, 0x10, UP1 ;  /* 0x00000010ff067887 */ /* 0x000fe40008800000 */
[----:B------:R-:W-:-:S02]  /*1470*/  USEL UR11, URZ, 0x20, UP1 ;  /* 0x00000020ff0b7887 */ /* 0x000fc40008800000 */
[----:B------:R-:W-:Y:S02]  /*1480*/  UISETP.NE.AND UP1, UPT, UR17, 0x2, UPT ;  /* 0x000000021100788c */ /* 0x000fe4000bf25270 */
[----:B------:R-:W-:Y:S02]  /*1490*/  USEL UR14, URZ, 0x40, UP0 ;  /* 0x00000040ff0e7887 */ /* 0x000fe40008000000 */
[----:B------:R-:W-:Y:S02]  /*14a0*/  USEL UR16, URZ, 0x80, UP0 ;  /* 0x00000080ff107887 */ /* 0x000fe40008000000 */
[----:B------:R-:W-:Y:S02]  /*14b0*/  UISETP.GT.U32.AND UP0, UPT, UR63, 0x1, UP1 ;  /* 0x000000013f00788c */ /* 0x000fe40008f04070 */
[----:B------:R-:W-:Y:S02]  /*14c0*/  UISETP.NE.AND UP2, UPT, UR17, 0x3, UPT ;  /* 0x000000031100788c */ /* 0x000fe4000bf45270 */
[----:B------:R-:W-:-:S02]  /*14d0*/  USEL UR5, URZ, 0x100, UP0 ;  /* 0x00000100ff057887 */ /* 0x000fc40008000000 */
[----:B------:R-:W-:Y:S02]  /*14e0*/  USEL UR10, URZ, 0x200, UP0 ;  /* 0x00000200ff0a7887 */ /* 0x000fe40008000000 */
[----:B------:R-:W-:Y:S02]  /*14f0*/  UISETP.GT.U32.AND UP0, UPT, UR63, 0x1, UP2 ;  /* 0x000000013f00788c */ /* 0x000fe40009704070 */
[----:B------:R-:W-:Y:S02]  /*1500*/  UIADD3 UR5, UPT, UPT, UR5, UR6, UR7 ;  /* 0x0000000605057290 */ /* 0x000fe4000fffe007 */
[----:B------:R-:W-:Y:S02]  /*1510*/  USEL UR9, URZ, 0x1000, UP0 ;  /* 0x00001000ff097887 */ /* 0x000fe40008000000 */
[----:B------:R-:W-:Y:S02]  /*1520*/  USEL UR13, URZ, 0x2000, UP0 ;  /* 0x00002000ff0d7887 */ /* 0x000fe40008000000 */
[----:B------:R-:W-:-:S02]  /*1530*/  UIADD3 UR5, UPT, UPT, UR8, UR9, UR5 ;  /* 0x0000000908057290 */ /* 0x000fc4000fffe005 */
[----:B------:R-:W-:Y:S02]  /*1540*/  UISETP.GT.U32.AND UP1, UPT, UR4, 0x1, UP1 ;  /* 0x000000010400788c */ /* 0x000fe40008f24070 */
[----:B------:R-:W-:Y:S02]  /*1550*/  UIADD3 UR5, UPT, UPT, UR10, UR11, UR5 ;  /* 0x0000000b0a057290 */ /* 0x000fe4000fffe005 */
[----:B------:R-:W-:Y:S02]  /*1560*/  UISETP.GT.U32.AND UP0, UPT, UR4, 0x1, UP2 ;  /* 0x000000010400788c */ /* 0x000fe40009704070 */
[----:B------:R-:W-:Y:S02]  /*1570*/  USEL UR4, URZ, 0x400, UP1 ;  /* 0x00000400ff047887 */ /* 0x000fe40008800000 */
[----:B------:R-:W-:Y:S02]  /*1580*/  UIADD3 UR5, UPT, UPT, UR12, UR13, UR5 ;  /* 0x0000000d0c057290 */ /* 0x000fe4000fffe005 */
[----:B------:R-:W-:-:S02]  /*1590*/  USEL UR6, URZ, 0x4000, UP0 ;  /* 0x00004000ff067887 */ /* 0x000fc40008000000 */
[----:B------:R-:W-:Y:S02]  /*15a0*/  UIADD3 UR5, UPT, UPT, UR4, UR14, UR5 ;  /* 0x0000000e04057290 */ /* 0x000fe4000fffe005 */
[----:B------:R-:W-:Y:S02]  /*15b0*/  USEL UR7, URZ, 0x800, UP1 ;  /* 0x00000800ff077887 */ /* 0x000fe40008800000 */
[----:B------:R-:W-:Y:S02]  /*15c0*/  ULOP3.LUT UR4, UR63, 0xfffffffe, URZ, 0xc0, !UPT ;  /* 0xfffffffe3f047892 */ /* 0x000fe4000f8ec0ff */
[----:B------:R-:W-:Y:S02]  /*15d0*/  UIADD3 UR5, UPT, UPT, UR15, UR6, UR5 ;  /* 0x000000060f057290 */ /* 0x000fe4000fffe005 */
[----:B------:R-:W-:Y:S02]  /*15e0*/  ULEA UR4, UR17, UR4, 0x2 ;  /* 0x0000000411047291 */ /* 0x000fe4000f8e10ff */
[----:B------:R-:W-:-:S02]  /*15f0*/  USEL UR6, URZ, 0x8000, UP0 ;  /* 0x00008000ff067887 */ /* 0x000fc40008000000 */
[----:B------:R-:W-:-:S03]  /*1600*/  UIADD3 UR5, UPT, UPT, UR7, UR16, UR5 ;  /* 0x0000001007057290 */ /* 0x000fc6000fffe005 */
[----:B------:R-:W-:Y:S01]  /*1610*/  UMOV UR7, 0x3 ;  /* 0x0000000300077882 */ /* 0x000fe20000000000 */
[----:B------:R-:W-:Y:S02]  /*1620*/  UIADD3 UR5, UPT, UPT, UR5, UR6, URZ ;  /* 0x0000000605057290 */ /* 0x000fe4000fffe0ff */
[----:B------:R-:W-:-:S04]  /*1630*/  USHF.L.U32 UR4, UR7, UR4, URZ ;  /* 0x0000000407047299 */ /* 0x000fc800080006ff */
[----:B------:R-:W-:Y:S02]  /*1640*/  MOV R3, UR5 ;  /* 0x0000000500037c02 */ /* 0x000fe40008000f00 */
[----:B------:R-:W-:Y:S02]  /*1650*/  IMAD.U32 R2, RZ, RZ, UR4 ;  /* 0x00000004ff027e24 */ /* 0x000fe4000f8e00ff */
.L_x_18:
[----:B------:R-:W-:Y:S05]  /*1660*/  BRA.U !UP6, `(.L_x_19) ;  /* 0x000000010ed47547 */ /* 0x000fea000b800000 */
[----:B------:R-:W1:Y:S01]  /*1670*/  LDCU.128 UR12, c[0x0][0xb10] ;  /* 0x00016200ff0c77ac */ /* 0x000e620008000c00 */
[----:B------:R-:W2:Y:S01]  /*1680*/  LDCU UR6, c[0x0][0x370] ;  /* 0x00006e00ff0677ac */ /* 0x000ea20008000800 */
[----:B------:R-:W3:Y:S01]  /*1690*/  LDCU UR5, c[0x0][0x374] ;  /* 0x00006e80ff0577ac */ /* 0x000ee20008000800 */
[----:B------:R-:W4:Y:S01]  /*16a0*/  LDCU UR30, c[0x0][0xb0c] ;  /* 0x00016180ff1e77ac */ /* 0x000f220008000800 */
[----:B------:R-:W4:Y:S01]  /*16b0*/  LDCU UR4, c[0x0][0xb20] ;  /* 0x00016400ff0477ac */ /* 0x000f220008000800 */
[----:B------:R-:W4:Y:S01]  /*16c0*/  LDCU.64 UR8, c[0x0][0xb28] ;  /* 0x00016500ff0877ac */ /* 0x000f220008000a00 */
[----:B-1----:R-:W-:Y:S02]  /*16d0*/  UISETP.NE.AND UP0, UPT, UR14, 0x1, UPT ;  /* 0x000000010e00788c */ /* 0x002fe4000bf05270 */
[----:B---3--:R-:W-:Y:S02]  /*16e0*/  UIMAD.WIDE.U32 UR10, UR5, UR15, URZ ;  /* 0x0000000f050a72a5 */ /* 0x008fe4000f8e00ff */
[----:B--2---:R-:W-:-:S02]  /*16f0*/  UIMAD.WIDE.U32 UR18, UR6, UR12, URZ ;  /* 0x0000000c061272a5 */ /* 0x004fc4000f8e00ff */
[----:B----4-:R-:W-:Y:S02]  /*1700*/  UISETP.NE.AND UP1, UPT, UR30, 0x1, UPT ;  /* 0x000000011e00788c */ /* 0x010fe4000bf25270 */
[----:B------:R-:W-:Y:S01]  /*1710*/  UISETP.NE.AND UP2, UPT, UR29, 0x1, UPT ;  /* 0x000000011d00788c */ /* 0x000fe2000bf45270 */
[----:B------:R-:W-:Y:S02]  /*1720*/  UMOV UR10, UR11 ;  /* 0x0000000b000a7c82 */ /* 0x000fe40008000000 */
[----:B------:R-:W-:Y:S01]  /*1730*/  UMOV UR18, UR19 ;  /* 0x0000001300127c82 */ /* 0x000fe20008000000 */
[----:B------:R-:W-:Y:S02]  /*1740*/  @UP0 USHF.R.U32.HI UR5, URZ, UR4, UR10 ;  /* 0x00000004ff050299 */ /* 0x000fe4000801160a */
[----:B------:R-:W-:Y:S02]  /*1750*/  UIMAD.WIDE.U32 UR22, UR28, UR15, URZ ;  /* 0x0000000f1c1672a5 */ /* 0x000fe4000f8e00ff */
[----:B------:R-:W-:-:S02]  /*1760*/  UIMAD.WIDE.U32 UR10, UR5, UR8, URZ ;  /* 0x00000008050a72a5 */ /* 0x000fc4000f8e00ff */
[----:B------:R-:W-:Y:S02]  /*1770*/  @UP1 USHF.R.U32.HI UR6, URZ, UR13, UR18 ;  /* 0x0000000dff061299 */ /* 0x000fe40008011612 */
[----:B------:R-:W-:Y:S02]  /*1780*/  UIMAD.WIDE.U32 UR16, UR31, UR12, URZ ;  /* 0x0000000c1f1072a5 */ /* 0x000fe4000f8e00ff */
[----:B------:R-:W-:Y:S01]  /*1790*/  UIMAD.WIDE.U32 UR18, UR6, UR8, URZ ;  /* 0x00000008061272a5 */ /* 0x000fe2000f8e00ff */
[----:B------:R-:W-:Y:S01]  /*17a0*/  UMOV UR22, UR23 ;  /* 0x0000001700167c82 */ /* 0x000fe20008000000 */
[----:B------:R-:W-:Y:S01]  /*17b0*/  UMOV UR10, UR11 ;  /* 0x0000000b000a7c82 */ /* 0x000fe20008000000 */
[----:B------:R-:W-:Y:S02]  /*17c0*/  USHF.R.U32.HI UR22, URZ, UR4, UR22 ;  /* 0x00000004ff167299 */ /* 0x000fe40008011616 */
[----:B------:R-:W-:Y:S02]  /*17d0*/  @UP2 USHF.R.U32.HI UR5, URZ, UR9, UR10 ;  /* 0x00000009ff052299 */ /* 0x000fe4000801160a */
[----:B------:R-:W-:Y:S01]  /*17e0*/  UMOV UR7, UR19 ;  /* 0x0000001300077c82 */ /* 0x000fe20008000000 */
[----:B------:R-:W-:Y:S01]  /*17f0*/  UMOV UR16, UR17 ;  /* 0x0000001100107c82 */ /* 0x000fe20008000000 */
[----:B------:R-:W-:-:S02]  /*1800*/  @UP2 USHF.R.U32.HI UR6, URZ, UR9, UR7 ;  /* 0x00000009ff062299 */ /* 0x000fc40008011607 */
[----:B------:R-:W-:Y:S02]  /*1810*/  USHF.R.U32.HI UR16, URZ, UR13, UR16 ;  /* 0x0000000dff107299 */ /* 0x000fe40008011610 */
[----:B------:R-:W-:Y:S02]  /*1820*/  USEL UR4, UR28, UR22, !UP0 ;  /* 0x000000161c047287 */ /* 0x000fe4000c000000 */
[----:B------:R-:W-:Y:S02]  /*1830*/  UIMAD UR7, UR5, UR29, URZ ;  /* 0x0000001d050772a4 */ /* 0x000fe4000f8e02ff */
[----:B------:R-:W-:Y:S02]  /*1840*/  USEL UR5, UR31, UR16, !UP1 ;  /* 0x000000101f057287 */ /* 0x000fe4000c800000 */
[----:B------:R-:W-:Y:S02]  /*1850*/  UIMAD UR12, UR6, UR29, URZ ;  /* 0x0000001d060c72a4 */ /* 0x000fe4000f8e02ff */
[----:B------:R-:W-:-:S02]  /*1860*/  UISETP.GE.AND UP0, UPT, UR4, UR7, UPT ;  /* 0x000000070400728c */ /* 0x000fc4000bf06270 */
[----:B------:R-:W-:Y:S02]  /*1870*/  UIMAD.WIDE.U32 UR10, UR4, UR8, URZ ;  /* 0x00000008040a72a5 */ /* 0x000fe4000f8e00ff */
[----:B------:R-:W-:Y:S02]  /*1880*/  UISETP.GE.OR UP0, UPT, UR5, UR12, UP0 ;  /* 0x0000000c0500728c */ /* 0x000fe40008706670 */
[----:B------:R-:W-:Y:S02]  /*1890*/  UIMAD.WIDE.U32 UR12, UR5, UR8, URZ ;  /* 0x00000008050c72a5 */ /* 0x000fe4000f8e00ff */
[----:B------:R-:W-:Y:S01]  /*18a0*/  UIADD3 UR10, UPT, UPT, -UR4, URZ, URZ ;  /* 0x000000ff040a7290 */ /* 0x000fe2000fffe1ff */
[----:B------:R-:W-:Y:S01]  /*18b0*/  UMOV UR8, UR11 ;  /* 0x0000000b00087c82 */ /* 0x000fe20008000000 */
[----:B------:R-:W-:Y:S02]  /*18c0*/  UIADD3 UR20, UPT, UPT, -UR5, URZ, URZ ;  /* 0x000000ff05147290 */ /* 0x000fe4000fffe1ff */
[----:B------:R-:W-:-:S03]  /*18d0*/  USHF.R.U32.HI UR8, URZ, UR9, UR8 ;  /* 0x00000009ff087299 */ /* 0x000fc60008011608 */
[----:B------:R-:W-:Y:S01]  /*18e0*/  @!UP0 UMOV UR7, UR13 ;  /* 0x0000000d00078c82 */ /* 0x000fe20008000000 */
[----:B------:R-:W-:Y:S02]  /*18f0*/  UIMAD UR28, UR14, UR10, UR28 ;  /* 0x0000000a0e1c72a4 */ /* 0x000fe4000f8e021c */
[----:B------:R-:W-:Y:S02]  /*1900*/  USEL UR8, UR4, UR8, !UP2 ;  /* 0x0000000804087287 */ /* 0x000fe4000d000000 */
[----:B------:R-:W-:Y:S02]  /*1910*/  @!UP0 USHF.R.U32.HI UR7, URZ, UR9, UR7 ;  /* 0x00000009ff078299 */ /* 0x000fe40008011607 */
[----:B------:R-:W-:Y:S02]  /*1920*/  UIADD3 UR9, UPT, UPT, -UR8, URZ, URZ ;  /* 0x000000ff08097290 */ /* 0x000fe4000fffe1ff */
[----:B------:R-:W-:Y:S02]  /*1930*/  @!UP0 USEL UR7, UR5, UR7, !UP2 ;  /* 0x0000000705078287 */ /* 0x000fe4000d000000 */
[----:B------:R-:W-:-:S02]  /*1940*/  UIMAD UR9, UR29, UR9, UR4 ;  /* 0x000000091d0972a4 */ /* 0x000fc4000f8e0204 */
[----:B------:R-:W-:Y:S02]  /*1950*/  @!UP0 UIADD3 UR8, UPT, UPT, UR8, -UR7, URZ ;  /* 0x8000000708088290 */ /* 0x000fe4000fffe0ff */
[----:B------:R-:W-:Y:S02]  /*1960*/  @!UP0 UIMAD UR6, UR9, UR6, UR7 ;  /* 0x00000006090682a4 */ /* 0x000fe4000f8e0207 */
[----:B------:R-:W-:Y:S02]  /*1970*/  @!UP0 UIMAD UR4, UR8, UR29, UR5 ;  /* 0x0000001d080482a4 */ /* 0x000fe4000f8e0205 */
[----:B------:R-:W-:Y:S02]  /*1980*/  UIMAD UR20, UR30, UR20, UR31 ;  /* 0x000000141e1472a4 */ /* 0x000fe4000f8e021f */
[----:B------:R-:W-:Y:S01]  /*1990*/  UIMAD UR28, UR4, UR14, UR28 ;  /* 0x0000000e041c72a4 */ /* 0x000fe2000f8e021c */
[----:B------:R-:W-:Y:S02]  /*19a0*/  @!UP0 UMOV UR5, UR6 ;  /* 0x0000000600058c82 */ /* 0x000fe40008000000 */
[----:B------:R-:W-:-:S12]  /*19b0*/  UIMAD UR20, UR5, UR30, UR20 ;  /* 0x0000001e051472a4 */ /* 0x000fd8000f8e0214 */
.L_x_19:
[----:B------:R-:W-:-:S09]  /*19c0*/  UISETP.NE.AND UP0, UPT, UR33, 0x1, UPT ;  /* 0x000000012100788c */ /* 0x000fd2000bf05270 */
[----:B------:R-:W-:Y:S05]  /*19d0*/  BRA.U UP0, `(.L_x_20) ;  /* 0x0000000100447547 */ /* 0x000fea000b800000 */
[----:B------:R-:W1:Y:S01]  /*19e0*/  LDCU.128 UR8, c[0x0][0xb10] ;  /* 0x00016200ff0877ac */ /* 0x000e620008000c00 */
[----:B------:R-:W2:Y:S01]  /*19f0*/  LDCU UR12, c[0x0][0xb0c] ;  /* 0x00016180ff0c77ac */ /* 0x000ea20008000800 */
[----:B------:R-:W3:Y:S01]  /*1a00*/  LDCU UR13, c[0x0][0xb20] ;  /* 0x00016400ff0d77ac */ /* 0x000ee20008000800 */
[----:B-1----:R-:W-:Y:S02]  /*1a10*/  UIMAD.WIDE.U32 UR6, UR20, UR8, URZ ;  /* 0x00000008140672a5 */ /* 0x002fe4000f8e00ff */
[----:B------:R-:W-:Y:S02]  /*1a20*/  UIMAD.WIDE.U32 UR4, UR28, UR11, URZ ;  /* 0x0000000b1c0472a5 */ /* 0x000fe4000f8e00ff */
[----:B--2---:R-:W-:Y:S02]  /*1a30*/  UISETP.NE.AND UP1, UPT, UR12, 0x1, UPT ;  /* 0x000000010c00788c */ /* 0x004fe4000bf25270 */
[----:B------:R-:W-:Y:S01]  /*1a40*/  UISETP.NE.AND UP0, UPT, UR10, 0x1, UPT ;  /* 0x000000010a00788c */ /* 0x000fe2000bf05270 */
[----:B------:R-:W-:-:S02]  /*1a50*/  UMOV UR6, UR7 ;  /* 0x0000000700067c82 */ /* 0x000fc40008000000 */
[----:B------:R-:W-:Y:S01]  /*1a60*/  UMOV UR4, UR5 ;  /* 0x0000000500047c82 */ /* 0x000fe20008000000 */
[----:B------:R-:W-:Y:S02]  /*1a70*/  USHF.R.U32.HI UR9, URZ, UR9, UR6 ;  /* 0x00000009ff097299 */ /* 0x000fe40008011606 */
[----:B---3--:R-:W-:Y:S02]  /*1a80*/  USHF.R.U32.HI UR4, URZ, UR13, UR4 ;  /* 0x0000000dff047299 */ /* 0x008fe40008011604 */
[----:B------:R-:W-:Y:S02]  /*1a90*/  USEL UR5, UR20, UR9, !UP1 ;  /* 0x0000000914057287 */ /* 0x000fe4000c800000 */
[----:B------:R-:W-:-:S04]  /*1aa0*/  USEL UR4, UR28, UR4, !UP0 ;  /* 0x000000041c047287 */ /* 0x000fc8000c000000 */
[----:B------:R-:W-:Y:S02]  /*1ab0*/  UIADD3 UR6, UPT, UPT, -UR4, UR5, URZ ;  /* 0x0000000504067290 */ /* 0x000fe4000fffe1ff */
[----:B------:R-:W-:Y:S02]  /*1ac0*/  UIADD3 UR4, UPT, UPT, UR4, -UR5, URZ ;  /* 0x8000000504047290 */ /* 0x000fe4000fffe0ff */
[----:B------:R-:W-:Y:S02]  /*1ad0*/  UIMAD UR28, UR6, UR10, UR28 ;  /* 0x0000000a061c72a4 */ /* 0x000fe4000f8e021c */
[----:B------:R-:W-:-:S12]  /*1ae0*/  UIMAD UR20, UR4, UR12, UR20 ;  /* 0x0000000c041472a4 */ /* 0x000fd8000f8e0214 */
.L_x_20:
[----:B------:R-:W-:-:S09]  /*1af0*/  UISETP.EQ.U32.AND UP0, UPT, UR34, 0x1, UPT ;  /* 0x000000012200788c */ /* 0x000fd2000bf02070 */
[----:B------:R-:W-:Y:S05]  /*1b00*/  BRA.U !UP0, `(.L_x_21) ;  /* 0x00000001080c7547 */ /* 0x000fea000b800000 */
[----:B------:R-:W-:Y:S01]  /*1b10*/  UCGABAR_WAIT ;  /* 0x0000000000007dc7 */ /* 0x000fe20008000000 */
[----:B------:R-:W-:Y:S01]  /*1b20*/  CCTL.IVALL ;  /* 0x00000000ff00798f */ /* 0x000fe20002000000 */
[----:B------:R-:W-:Y:S05]  /*1b30*/  BRA `(.L_x_22) ;  /* 0x0000000000047947 */ /* 0x000fea0003800000 */
.L_x_21:
[----:B------:R-:W-:Y:S06]  /*1b40*/  BAR.SYNC.DEFER_BLOCKING 0x0 ;  /* 0x0000000000007b1d */ /* 0x000fec0000010000 */
.L_x_22:
[----:B------:R-:W-:Y:S05]  /*1b50*/  BRA.U UP5, `(.L_x_23) ;  /* 0x0000001905287547 */ /* 0x000fea000b800000 */
[----:B------:R-:W1:Y:S01]  /*1b60*/  LDCU UR6, c[0x0][0x38c] ;  /* 0x00007180ff0677ac */ /* 0x000e620008000800 */
[----:B------:R-:W-:Y:S01]  /*1b70*/  PLOP3.LUT P1, PT, PT, PT, UP3, 0x80, 0x8 ;  /* 0x000000000008781c */ /* 0x000fe20003f2f038 */
[----:B------:R-:W-:Y:S01]  /*1b80*/  IMAD.MOV.U32 R12, RZ, RZ, 0x1 ;  /* 0x00000001ff0c7424 */ /* 0x000fe200078e00ff */
[----:B------:R-:W-:Y:S01]  /*1b90*/  ISETP.NE.AND P2, PT, R0, RZ, P3 ;  /* 0x000000ff0000720c */ /* 0x000fe20001f45270 */
[----:B------:R-:W-:Y:S01]  /*1ba0*/  USHF.L.U32 UR7, UR31, 0x6, URZ ;  /* 0x000000061f077899 */ /* 0x000fe200080006ff */
[----:B------:R-:W-:Y:S01]  /*1bb0*/  PLOP3.LUT P1, PT, P1, PT, PT, 0x8, 0x80 ;  /* 0x000000000080781c */ /* 0x000fe20000f2e170 */
[----:B------:R-:W-:Y:S01]  /*1bc0*/  UISETP.NE.AND UP1, UPT, UR25, URZ, UPT ;  /* 0x000000ff1900728c */ /* 0x000fe2000bf25270 */
[----:B------:R-:W-:Y:S01]  /*1bd0*/  CS2R R10, SRZ ;  /* 0x00000000000a7805 */ /* 0x000fe2000001ff00 */
[----:B------:R-:W-:Y:S01]  /*1be0*/  IMAD.MOV.U32 R9, RZ, RZ, RZ ;  /* 0x000000ffff097224 */ /* 0x000fe200078e00ff */
[----:B------:R-:W2:Y:S01]  /*1bf0*/  LDCU UR40, c[0x0][0x370] ;  /* 0x00006e00ff2877ac */ /* 0x000ea20008000800 */
[----:B------:R-:W-:Y:S01]  /*1c00*/  IMAD.MOV.U32 R8, RZ, RZ, 0x1 ;  /* 0x00000001ff087424 */ /* 0x000fe200078e00ff */
[----:B------:R-:W-:Y:S01]  /*1c10*/  USEL UR25, UR46, 0x2, UP1 ;  /* 0x000000022e197887 */ /* 0x000fe20008800000 */
[----:B------:R-:W3:Y:S01]  /*1c20*/  LDCU.64 UR30, c[0x0][0x348] ;  /* 0x00006900ff1e77ac */ /* 0x000ee20008000a00 */
[----:B-1----:R-:W-:-:S02]  /*1c30*/  UIADD3 UR5, UPT, UPT, UR6, 0x1f, URZ ;  /* 0x0000001f06057890 */ /* 0x002fc4000fffe0ff */
[----:B------:R-:W-:Y:S02]  /*1c40*/  UIADD3 UR49, UPT, UPT, UR6, 0x3e, URZ ;  /* 0x0000003e06317890 */ /* 0x000fe4000fffe0ff */
[----:B------:R-:W-:Y:S01]  /*1c50*/  USHF.R.S32.HI UR4, URZ, 0x1f, UR5 ;  /* 0x0000001fff047899 */ /* 0x000fe20008011405 */
[----:B------:R-:W1:Y:S03]  /*1c60*/  LDCU UR39, c[0x0][0x374] ;  /* 0x00006e80ff2777ac */ /* 0x000e660008000800 */
[----:B------:R-:W-:Y:S02]  /*1c70*/  ULEA.HI UR4, UR4, UR5, URZ, 0x5 ;  /* 0x0000000504047291 */ /* 0x000fe4000f8f28ff */
[----:B------:R-:W-:Y:S02]  /*1c80*/  ULOP3.LUT UR5, UR7, 0x40, URZ, 0xc0, !UPT ;  /* 0x0000004007057892 */ /* 0x000fe4000f8ec0ff */
[----:B------:R-:W-:-:S02]  /*1c90*/  USHF.R.S32.HI UR42, URZ, 0x5, UR4 ;  /* 0x00000005ff2a7899 */ /* 0x000fc40008011404 */
[----:B------:R-:W-:Y:S02]  /*1ca0*/  UIADD3 UR4, UPT, UPT, UR6, -0x1, URZ ;  /* 0xffffffff06047890 */ /* 0x000fe4000fffe0ff */
[----:B------:R-:W-:Y:S02]  /*1cb0*/  UISETP.LT.U32.AND UP0, UPT, UR42, 0xc, UPT ;  /* 0x0000000c2a00788c */ /* 0x000fe4000bf01070 */
[----:B------:R-:W-:Y:S02]  /*1cc0*/  UISETP.GE.U32.AND UP2, UPT, UR4, -0x3f, UPT ;  /* 0xffffffc10400788c */ /* 0x000fe4000bf46070 */
[----:B------:R-:W-:Y:S02]  /*1cd0*/  USEL UR41, UR42, 0xc, UP0 ;  /* 0x0000000c2a297887 */ /* 0x000fe40008000000 */
[----:B------:R-:W-:Y:S02]  /*1ce0*/  ULEA UR48, UR32, UR5, 0x5 ;  /* 0x0000000520307291 */ /* 0x000fe4000f8e28ff */
[----:B------:R-:W-:-:S02]  /*1cf0*/  UIADD3 UR4, UPT, UPT, UR41, -0x1, URZ ;  /* 0xffffffff29047890 */ /* 0x000fc4000fffe0ff */
[----:B------:R-:W-:Y:S02]  /*1d00*/  ULEA UR44, UR44, UR5, 0x4 ;  /* 0x000000052c2c7291 */ /* 0x000fe4000f8e20ff */
[----:B------:R-:W-:Y:S02]  /*1d10*/  UIADD3 UR46, UPT, UPT, UR42, -UR41, URZ ;  /* 0x800000292a2e7290 */ /* 0x000fe4000fffe0ff */
[----:B------:R-:W-:Y:S01]  /*1d20*/  @UP2 UIADD3 UR4, UPT, UPT, UR41, URZ, URZ ;  /* 0x000000ff29042290 */ /* 0x000fe2000fffe0ff */
[----:B------:R-:W-:-:S03]  /*1d30*/  UMOV UR7, URZ ;  /* 0x000000ff00077c82 */ /* 0x000fc60008000000 */
[----:B------:R-:W-:Y:S02]  /*1d40*/  UIADD3 UR29, UPT, UPT, UR4, 0x1, URZ ;  /* 0x00000001041d7890 */ /* 0x000fe4000fffe0ff */
[----:B-123--:R-:W-:-:S12]  /*1d50*/  UIADD3 UR43, UPT, UPT, -UR4, URZ, URZ ;  /* 0x000000ff042b7290 */ /* 0x00efd8000fffe1ff */
.L_x_43:
[----:B------:R-:W-:Y:S01]  /*1d60*/  UISETP.NE.AND UP0, UPT, UR47, URZ, UPT ;  /* 0x000000ff2f00728c */ /* 0x000fe2000bf05270 */
[----:B------:R-:W1:Y:S08]  /*1d70*/  S2UR UR47, SR_CgaCtaId ;  /* 0x00000000002f79c3 */ /* 0x000e700000008800 */
[----:B------:R-:W-:Y:S05]  /*1d80*/  BRA.U UP0, `(.L_x_24) ;  /* 0x0000000100347547 */ /* 0x000fea000b800000 */
[----:B------:R-:W2:Y:S01]  /*1d90*/  S2R R0, SR_CgaCtaId ;  /* 0x0000000000007919 */ /* 0x000ea20000008800 */
[----:B------:R-:W-:-:S04]  /*1da0*/  MOV R2, 0x400 ;  /* 0x0000040000027802 */ /* 0x000fc80000000f00 */
[----:B--2---:R-:W-:Y:S02]  /*1db0*/  LEA R0, R0, R2, 0x18 ;  /* 0x0000000200007211 */ /* 0x004fe400078ec0ff */
[----:B------:R-:W-:-:S03]  /*1dc0*/  SHF.L.U32 R2, R8, 0x1f, RZ ;  /* 0x0000001f08027819 */ /* 0x000fc600000006ff */
[----:B------:R-:W-:-:S04]  /*1dd0*/  IMAD R0, R9, 0x8, R0 ;  /* 0x0000000809007824 */ /* 0x000fc800078e0200 */
[----:B------:R-:W2:Y:S02]  /*1de0*/  SYNCS.PHASECHK.TRANS64.TRYWAIT P0, [R0+URZ+0x180], R2 ;  /* 0x00018002000075a7 */ /* 0x000ea400080011ff */
[----:B--2---:R-:W-:Y:S05]  /*1df0*/  @!P0 BRA `(.L_x_25) ;  /* 0x0000007800ec8947 */ /* 0x004fea0003800000 */
.L_x_158:
[----:B------:R-:W-:Y:S01]  /*1e00*/  VIADD R9, R9, 0x1 ;  /* 0x0000000109097836 */ /* 0x000fe20000000000 */
[----:B------:R2:W-:Y:S04]  /*1e10*/  SYNCS.ARRIVE.TRANS64.A1T0 RZ, [R0+URZ+0x170], RZ ;  /* 0x000170ff00ff79a7 */ /* 0x0005e800081000ff */
[----:B------:R-:W-:-:S04]  /*1e20*/  ISETP.NE.AND P0, PT, R9, 0x2, PT ;  /* 0x000000020900780c */ /* 0x000fc80003f05270 */
[----:B------:R-:W-:Y:S02]  /*1e30*/  SEL R9, R9, RZ, P0 ;  /* 0x000000ff09097207 */ /* 0x000fe40000000000 */
[----:B--2---:R-:W-:-:S04]  /*1e40*/  SEL R0, RZ, 0x1, P0 ;  /* 0x00000001ff007807 */ /* 0x004fc80000000000 */
[----:B------:R-:W-:-:S07]  /*1e50*/  LOP3.LUT R8, R8, R0, RZ, 0x3c, !PT ;  /* 0x0000000008087212 */ /* 0x000fce00078e3cff */
.L_x_24:
[----:B------:R-:W-:Y:S01]  /*1e60*/  UMOV UR6, 0x400 ;  /* 0x0000040000067882 */ /* 0x000fe20000000000 */
[----:B------:R-:W-:Y:S01]  /*1e70*/  SHF.L.U32 R0, R12, 0x1f, RZ ;  /* 0x0000001f0c007819 */ /* 0x000fe200000006ff */
[----:B-1----:R-:W-:Y:S02]  /*1e80*/  ULEA UR6, UR47, UR6, 0x18 ;  /* 0x000000062f067291 */ /* 0x002fe4000f8ec0ff */
[----:B------:R-:W-:Y:S02]  /*1e90*/  UISETP.GE.U32.AND UP0, UPT, UR49, 0x3f, UPT ;  /* 0x0000003f3100788c */ /* 0x000fe4000bf06070 */
[----:B------:R-:W-:Y:S02]  /*1ea0*/  ULEA UR4, UR7, UR6, 0x3 ;  /* 0x0000000607047291 */ /* 0x000fe4000f8e18ff */
[----:B------:R-:W-:Y:S01]  /*1eb0*/  ULEA UR11, UR28, UR48, 0x7 ;  /* 0x000000301c0b7291 */ /* 0x000fe2000f8e38ff */
[----:B------:R-:W-:-:S06]  /*1ec0*/  UMOV UR13, URZ ;  /* 0x000000ff000d7c82 */ /* 0x000fcc0008000000 */
[----:B------:R1:W2:Y:S01]  /*1ed0*/  SYNCS.PHASECHK.TRANS64.TRYWAIT P0, [UR4+0x60], R0 ;  /* 0x00006000ff0075a7 */ /* 0x0002a20008001104 */
[----:B------:R-:W-:-:S04]  /*1ee0*/  ULEA.HI UR4, UR20, UR20, URZ, 0x1 ;  /* 0x0000001414047291 */ /* 0x000fc8000f8f08ff */
[----:B------:R-:W-:-:S04]  /*1ef0*/  USHF.L.U32 UR4, UR4, 0x6, URZ ;  /* 0x0000000604047899 */ /* 0x000fc800080006ff */
[----:B------:R-:W-:-:S04]  /*1f00*/  ULOP3.LUT UR35, UR4, 0xffffff80, URZ, 0xc0, !UPT ;  /* 0xffffff8004237892 */ /* 0x000fc8000f8ec0ff */
[----:B------:R-:W-:Y:S01]  /*1f10*/  UIADD3 UR35, UPT, UPT, UR44, UR35, URZ ;  /* 0x000000232c237290 */ /* 0x000fe2000fffe0ff */
[----:B------:R-:W-:Y:S11]  /*1f20*/  BRA.U !UP0, `(.L_x_26) ;  /* 0x0000000108d47547 */ /* 0x000ff6000b800000 */
[----:B------:R-:W-:Y:S01]  /*1f30*/  UMOV UR18, UR43 ;  /* 0x0000002b00127c82 */ /* 0x000fe20008000000 */
[----:B------:R-:W-:Y:S01]  /*1f40*/  UMOV UR4, UR7 ;  /* 0x0000000700047c82 */ /* 0x000fe20008000000 */
[----:B------:R-:W-:-:S05]  /*1f50*/  UMOV UR34, URZ ;  /* 0x000000ff00227c82 */ /* 0x000fca0008000000 */
.L_x_32:
[----:B------:R-:W-:Y:S01]  /*1f60*/  ULEA UR33, UR4, UR6, 0x3 ;  /* 0x0000000604217291 */ /* 0x000fe2000f8e18ff */
[----:B------:R-:W-:Y:S01]  /*1f70*/  @P3 MOV R2, 0x8000 ;  /* 0x0000800000023802 */ /* 0x000fe20000000f00 */
[----:B--2-4-:R-:W-:Y:S10]  /*1f80*/  @P0 BRA `(.L_x_27) ;  /* 0x00000000000c0947 */ /* 0x014ff40003800000 */
[----:B------:R-:W-:-:S04]  /*1f90*/  SHF.L.U32 R3, R12, 0x1f, RZ ;  /* 0x0000001f0c037819 */ /* 0x000fc800000006ff */
[----:B------:R-:W2:Y:S02]  /*1fa0*/  SYNCS.PHASECHK.TRANS64.TRYWAIT P0, [UR33+0x60], R3 ;  /* 0x00006003ff0075a7 */ /* 0x000ea40008001121 */
[----:B--2---:R-:W-:Y:S05]  /*1fb0*/  @!P0 BRA `(.L_x_28) ;  /* 0x0000007800908947 */ /* 0x004fea0003800000 */
.L_x_27:
[----:B------:R2:W-:Y:S01]  /*1fc0*/  @P3 SYNCS.ARRIVE.TRANS64 RZ, [UR33], R2 ;  /* 0x00000002ffff39a7 */ /* 0x0005e20008000021 */
[----:B------:R-:W-:Y:S02]  /*1fd0*/  ULOP3.LUT UR5, UR25, 0x2, URZ, 0xfc, !UPT ;  /* 0x0000000219057892 */ /* 0x000fe4000f8efcff */
[----:B------:R-:W-:Y:S02]  /*1fe0*/  UIADD3 UR18, UPT, UPT, UR18, 0x1, URZ ;  /* 0x0000000112127890 */ /* 0x000fe4000fffe0ff */
[----:B------:R-:W-:Y:S02]  /*1ff0*/  UISETP.NE.AND UP0, UPT, UR5, 0x2, UPT ;  /* 0x000000020500788c */ /* 0x000fe4000bf05270 */
[----:B------:R-:W-:-:S07]  /*2000*/  UISETP.NE.AND UP2, UPT, UR18, 0x1, UPT ;  /* 0x000000011200788c */ /* 0x000fce000bf45270 */
[----:B------:R-:W-:Y:S05]  /*2010*/  BRA.U UP0, `(.L_x_29) ;  /* 0x0000000100047547 */ /* 0x000fea000b800000 */
[----:B------:R-:W-:Y:S05]  /*2020*/  BPT.TRAP 0x1 ;  /* 0x000000040000795c */ /* 0x000fea0000300000 */
.L_x_29:
[----:B------:R-:W-:Y:S04]  /*2030*/  BSSY.RECONVERGENT B0, `(.L_x_30) ;  /* 0x0000003000007945 */ /* 0x000fe80003800200 */
[----:B------:R-:W-:Y:S05]  /*2040*/  @!P2 BRA `(.L_x_31) ;  /* 0x000000000004a947 */ /* 0x000fea0003800000 */
[----:B------:R-:W-:Y:S05]  /*2050*/  BPT.TRAP 0x1 ;  /* 0x000000040000795c */ /* 0x000fea0000300000 */
.L_x_31:
[----:B------:R-:W-:Y:S05]  /*2060*/  BSYNC.RECONVERGENT B0 ;  /* 0x0000000000007941 */ /* 0x000fea0003800200 */
.L_x_30:
[----:B------:R-:W-:Y:S02]  /*2070*/  UIADD3 UR5, UPT, UPT, UR4, 0x1, URZ ;  /* 0x0000000104057890 */ /* 0x000fe4000fffe0ff */
[----:B------:R-:W-:Y:S02]  /*2080*/  USHF.L.U32 UR4, UR4, 0xb, URZ ;  /* 0x0000000b04047899 */ /* 0x000fe400080006ff */
[----:B------:R-:W-:Y:S02]  /*2090*/  UISETP.NE.AND UP0, UPT, UR5, 0xc, UPT ;  /* 0x0000000c0500788c */ /* 0x000fe4000bf05270 */
[----:B------:R-:W-:Y:S02]  /*20a0*/  ULOP3.LUT UR32, UR27, UR4, URZ, 0xfc, !UPT ;  /* 0x000000041b207292 */ /* 0x000fe4000f8efcff */
[----:B------:R-:W-:Y:S02]  /*20b0*/  USEL UR8, URZ, 0x1, UP0 ;  /* 0x00000001ff087887 */ /* 0x000fe40008000000 */
[----:B------:R-:W-:-:S02]  /*20c0*/  USEL UR7, UR5, URZ, UP0 ;  /* 0x000000ff05077287 */ /* 0x000fc40008000000 */
[----:B------:R-:W-:Y:S02]  /*20d0*/  UIADD3 UR16, UP1, UPT, UR30, 0x80, URZ ;  /* 0x000000801e107890 */ /* 0x000fe4000ff3e0ff */
[----:B------:R-:W-:Y:S01]  /*20e0*/  ULEA UR5, UR7, UR6, 0x3 ;  /* 0x0000000607057291 */ /* 0x000fe2000f8e18ff */
[----:B------:R-:W-:Y:S01]  /*20f0*/  LOP3.LUT R12, R12, UR8, RZ, 0x3c, !PT ;  /* 0x000000080c0c7c12 */ /* 0x000fe2000f8e3cff */
[----:B------:R-:W-:Y:S02]  /*2100*/  ULOP3.LUT UR8, UR26, UR4, URZ, 0xfc, !UPT ;  /* 0x000000041a087292 */ /* 0x000fe4000f8efcff */
[----:B------:R-:W-:Y:S01]  /*2110*/  ULEA UR32, UR32, UR6, 0x2 ;  /* 0x0000000620207291 */ /* 0x000fe2000f8e10ff */
[----:B-1----:R-:W-:Y:S01]  /*2120*/  SHF.L.U32 R0, R12, 0x1f, RZ ;  /* 0x0000001f0c007819 */ /* 0x002fe200000006ff */
[----:B------:R-:W-:Y:S02]  /*2130*/  UIADD3 UR14, UP0, UPT, UR30, 0x180, URZ ;  /* 0x000001801e0e7890 */ /* 0x000fe4000ff1e0ff */
[----:B------:R-:W-:Y:S01]  /*2140*/  ULEA UR8, UR8, UR6, 0x2 ;  /* 0x0000000608087291 */ /* 0x000fe2000f8e10ff */
[----:B------:R3:W4:Y:S01]  /*2150*/  SYNCS.PHASECHK.TRANS64.TRYWAIT P0, [UR5+0x60], R0 ;  /* 0x00006000ff0075a7 */ /* 0x0007220008001105 */
[----:B------:R-:W-:-:S02]  /*2160*/  ULOP3.LUT UR33, UR33, 0xfefffff8, URZ, 0xc0, !UPT ;  /* 0xfefffff821217892 */ /* 0x000fc4000f8ec0ff */
[----:B------:R-:W-:Y:S02]  /*2170*/  UIADD3.X UR17, UPT, UPT, URZ, UR31, URZ, UP1, !UPT ;  /* 0x0000001fff117290 */ /* 0x000fe40008ffe4ff */
[----:B------:R-:W-:Y:S02]  /*2180*/  UIADD3 UR32, UPT, UPT, UR32, 0x8400, URZ ;  /* 0x0000840020207890 */ /* 0x000fe4000fffe0ff */
[----:B------:R-:W-:Y:S02]  /*2190*/  UPRMT UR5, URZ, 0x5410, UR24 ;  /* 0x00005410ff057896 */ /* 0x000fe40008000018 */
[----:B------:R-:W-:Y:S02]  /*21a0*/  UIADD3 UR8, UPT, UPT, UR8, 0x20400, URZ ;  /* 0x0002040008087890 */ /* 0x000fe4000fffe0ff */
[----:B------:R-:W-:Y:S02]  /*21b0*/  UIADD3.X UR15, UPT, UPT, URZ, UR31, URZ, UP0, !UPT ;  /* 0x0000001fff0f7290 */ /* 0x000fe400087fe4ff */
[----:B------:R-:W-:Y:S01]  /*21c0*/  UPRMT UR4, URZ, 0x5410, UR21 ;  /* 0x00005410ff047896 */ /* 0x000fe20008000015 */
[----:B------:R-:W-:Y:S01]  /*21d0*/  UMOV UR22, 0x0 ;  /* 0x0000000000167882 */ /* 0x000fe20000000000 */
[----:B------:R-:W-:Y:S01]  /*21e0*/  UMOV UR23, 0x10000000 ;  /* 0x1000000000177882 */ /* 0x000fe20000000000 */
[----:B------:R-:W-:Y:S01]  /*21f0*/  UMOV UR10, UR34 ;  /* 0x00000022000a7c82 */ /* 0x000fe20008000000 */
[----:B------:R-:W-:Y:S01]  /*2200*/  UMOV UR12, UR36 ;  /* 0x00000024000c7c82 */ /* 0x000fe20008000000 */
[----:B------:R-:W-:Y:S01]  /*2210*/  UMOV UR9, UR33 ;  /* 0x0000002100097c82 */ /* 0x000fe20008000000 */
[----:B------:R1:W-:Y:S01]  /*2220*/  UTMALDG.3D.MULTICAST.2CTA [UR32], [UR16], UR5, desc[UR22] ;  /* 0x00001620100073b4 */ /* 0x0003e20008211805 */
[----:B------:R-:W-:-:S02]  /*2230*/  UMOV UR13, UR29 ;  /* 0x0000001d000d7c82 */ /* 0x000fc40008000000 */
[----:B------:R2:W-:Y:S01]  /*2240*/  UTMALDG.3D.MULTICAST.2CTA [UR8], [UR14], UR4, desc[UR22] ;  /* 0x000016080e0073b4 */ /* 0x0005e20008211804 */
[----:B-1----:R-:W-:Y:S01]  /*2250*/  UIADD3 UR34, UPT, UPT, UR34, 0x20, URZ ;  /* 0x0000002022227890 */ /* 0x002fe2000fffe0ff */
[----:B--2---:R-:W-:Y:S01]  /*2260*/  UMOV UR4, UR7 ;  /* 0x0000000700047c82 */ /* 0x004fe20008000000 */
[----:B---3--:R-:W-:Y:S10]  /*2270*/  BRA.U UP2, `(.L_x_32) ;  /* 0xfffffffd02387547 */ /* 0x008ff4000b83ffff */
.L_x_26:
[----:B------:R-:W-:Y:S01]  /*2280*/  ULEA UR4, UR7, UR6, 0x3 ;  /* 0x0000000607047291 */ /* 0x000fe2000f8e18ff */
[----:B-1----:R-:W-:Y:S01]  /*2290*/  SHF.L.U32 R0, R12, 0x1f, RZ ;  /* 0x0000001f0c007819 */ /* 0x002fe200000006ff */
[----:B------:R-:W-:Y:S01]  /*22a0*/  @!P1 SYNCS.ARRIVE.TRANS64.A1T0 RZ, [UR6+0x108], RZ ;  /* 0x000108ffffff99a7 */ /* 0x000fe20008100006 */
[----:B------:R-:W-:-:S06]  /*22b0*/  UISETP.GT.AND UP0, UPT, UR42, UR41, UPT ;  /* 0x000000292a00728c */ /* 0x000fcc000bf04270 */
[----:B--2-4-:R1:W2:Y:S03]  /*22c0*/  SYNCS.PHASECHK.TRANS64.TRYWAIT P0, [UR4+0x60], R0 ;  /* 0x00006000ff0075a7 */ /* 0x0142a60008001104 */
[----:B------:R-:W-:Y:S05]  /*22d0*/  BRA.U !UP0, `(.L_x_33) ;  /* 0x0000000108d47547 */ /* 0x000fea000b800000 */
[----:B------:R-:W-:Y:S01]  /*22e0*/  UIADD3 UR28, UPT, UPT, UR46, UR13, URZ ;  /* 0x0000000d2e1c7290 */ /* 0x000fe2000fffe0ff */
[----:B------:R-:W-:-:S11]  /*22f0*/  UMOV UR4, UR7 ;  /* 0x0000000700047c82 */ /* 0x000fd60008000000 */
.L_x_39:
[----:B------:R-:W-:Y:S01]  /*2300*/  ULEA UR17, UR4, UR6, 0x3 ;  /* 0x0000000604117291 */ /* 0x000fe2000f8e18ff */
[----:B--2---:R-:W-:Y:S01]  /*2310*/  @P3 MOV R2, 0x8000 ;  /* 0x0000800000023802 */ /* 0x004fe20000000f00 */
[----:B--2-4-:R-:W-:Y:S10]  /*2320*/  @P0 BRA `(.L_x_34) ;  /* 0x00000000000c0947 */ /* 0x014ff40003800000 */
[----:B------:R-:W-:-:S04]  /*2330*/  SHF.L.U32 R3, R12, 0x1f, RZ ;  /* 0x0000001f0c037819 */ /* 0x000fc800000006ff */
[----:B------:R-:W2:Y:S02]  /*2340*/  SYNCS.PHASECHK.TRANS64.TRYWAIT P0, [UR17+0x60], R3 ;  /* 0x00006003ff0075a7 */ /* 0x000ea40008001111 */
[----:B--2---:R-:W-:Y:S05]  /*2350*/  @!P0 BRA `(.L_x_35) ;  /* 0x0000007400c08947 */ /* 0x004fea0003800000 */
.L_x_34:
[----:B------:R2:W-:Y:S01]  /*2360*/  @P3 SYNCS.ARRIVE.TRANS64 RZ, [UR17], R2 ;  /* 0x00000002ffff39a7 */ /* 0x0005e20008000011 */
[----:B------:R-:W-:-:S04]  /*2370*/  ULOP3.LUT UR5, UR25, 0x2, URZ, 0xfc, !UPT ;  /* 0x0000000219057892 */ /* 0x000fc8000f8efcff */
[----:B------:R-:W-:-:S09]  /*2380*/  UISETP.NE.AND UP0, UPT, UR5, 0x2, UPT ;  /* 0x000000020500788c */ /* 0x000fd2000bf05270 */
[----:B------:R-:W-:Y:S05]  /*2390*/  BRA.U UP0, `(.L_x_36) ;  /* 0x0000000100047547 */ /* 0x000fea000b800000 */
[----:B------:R-:W-:Y:S05]  /*23a0*/  BPT.TRAP 0x1 ;  /* 0x000000040000795c */ /* 0x000fea0000300000 */
.L_x_36:
[----:B------:R-:W-:Y:S04]  /*23b0*/  BSSY.RECONVERGENT B0, `(.L_x_37) ;  /* 0x0000003000007945 */ /* 0x000fe80003800200 */
[----:B------:R-:W-:Y:S05]  /*23c0*/  @!P2 BRA `(.L_x_38) ;  /* 0x000000000004a947 */ /* 0x000fea0003800000 */
[----:B------:R-:W-:Y:S05]  /*23d0*/  BPT.TRAP 0x1 ;  /* 0x000000040000795c */ /* 0x000fea0000300000 */
.L_x_38:
[----:B------:R-:W-:Y:S05]  /*23e0*/  BSYNC.RECONVERGENT B0 ;  /* 0x0000000000007941 */ /* 0x000fea0003800200 */
.L_x_37:
[----:B------:R-:W-:Y:S02]  /*23f0*/  UIADD3 UR5, UPT, UPT, UR4, 0x1, URZ ;  /* 0x0000000104057890 */ /* 0x000fe4000fffe0ff */
[----:B------:R-:W-:Y:S02]  /*2400*/  USHF.L.U32 UR4, UR4, 0xb, URZ ;  /* 0x0000000b04047899 */ /* 0x000fe400080006ff */
[----:B------:R-:W-:Y:S02]  /*2410*/  UISETP.NE.AND UP0, UPT, UR5, 0xc, UPT ;  /* 0x0000000c0500788c */ /* 0x000fe4000bf05270 */
[----:B------:R-:W-:Y:S02]  /*2420*/  USHF.L.U32 UR18, UR13, 0x5, URZ ;  /* 0x000000050d127899 */ /* 0x000fe400080006ff */
[----:B------:R-:W-:Y:S02]  /*2430*/  USEL UR8, URZ, 0x1, UP0 ;  /* 0x00000001ff087887 */ /* 0x000fe40008000000 */
[----:B------:R-:W-:-:S02]  /*2440*/  USEL UR7, UR5, URZ, UP0 ;  /* 0x000000ff05077287 */ /* 0x000fc40008000000 */
[----:B------:R-:W-:Y:S02]  /*2450*/  UIADD3 UR22, UP0, UPT, UR30, 0x180, URZ ;  /* 0x000001801e167890 */ /* 0x000fe4000ff1e0ff */
[----:B------:R-:W-:Y:S01]  /*2460*/  ULEA UR5, UR7, UR6, 0x3 ;  /* 0x0000000607057291 */ /* 0x000fe2000f8e18ff */
[----:B------:R-:W-:Y:S01]  /*2470*/  LOP3.LUT R12, R12, UR8, RZ, 0x3c, !PT ;  /* 0x000000080c0c7c12 */ /* 0x000fe2000f8e3cff */
[----:B------:R-:W-:Y:S02]  /*2480*/  UIADD3 UR13, UPT, UPT, UR13, 0x1, URZ ;  /* 0x000000010d0d7890 */ /* 0x000fe4000fffe0ff */
[----:B------:R-:W-:Y:S01]  /*2490*/  UIADD3 UR14, UP1, UPT, UR30, 0x80, URZ ;  /* 0x000000801e0e7890 */ /* 0x000fe2000ff3e0ff */
[----:B-1----:R-:W-:Y:S01]  /*24a0*/  SHF.L.U32 R0, R12, 0x1f, RZ ;  /* 0x0000001f0c007819 */ /* 0x002fe200000006ff */
[----:B------:R-:W-:Y:S02]  /*24b0*/  UIADD3.X UR23, UPT, UPT, URZ, UR31, URZ, UP0, !UPT ;  /* 0x0000001fff177290 */ /* 0x000fe400087fe4ff */
[----:B------:R-:W-:Y:S01]  /*24c0*/  UISETP.NE.AND UP0, UPT, UR13, UR28, UPT ;  /* 0x0000001c0d00728c */ /* 0x000fe2000bf05270 */
[----:B------:R3:W4:Y:S01]  /*24d0*/  SYNCS.PHASECHK.TRANS64.TRYWAIT P0, [UR5+0x60], R0 ;  /* 0x00006000ff0075a7 */ /* 0x0007220008001105 */
[----:B------:R-:W-:-:S02]  /*24e0*/  ULOP3.LUT UR5, UR27, UR4, URZ, 0xfc, !UPT ;  /* 0x000000041b057292 */ /* 0x000fc4000f8efcff */
[----:B------:R-:W-:Y:S02]  /*24f0*/  ULOP3.LUT UR4, UR26, UR4, URZ, 0xfc, !UPT ;  /* 0x000000041a047292 */ /* 0x000fe4000f8efcff */
[----:B------:R-:W-:Y:S02]  /*2500*/  ULEA UR5, UR5, UR6, 0x2 ;  /* 0x0000000605057291 */ /* 0x000fe4000f8e10ff */
[----:B------:R-:W-:Y:S02]  /*2510*/  ULEA UR4, UR4, UR6, 0x2 ;  /* 0x0000000604047291 */ /* 0x000fe4000f8e10ff */
[----:B------:R-:W-:Y:S02]  /*2520*/  UIADD3 UR16, UPT, UPT, UR5, 0x8400, URZ ;  /* 0x0000840005107890 */ /* 0x000fe4000fffe0ff */
[----:B------:R-:W-:Y:S02]  /*2530*/  ULOP3.LUT UR17, UR17, 0xfefffff8, URZ, 0xc0, !UPT ;  /* 0xfefffff811117892 */ /* 0x000fe4000f8ec0ff */
[----:B------:R-:W-:-:S02]  /*2540*/  UIADD3.X UR15, UPT, UPT, URZ, UR31, URZ, UP1, !UPT ;  /* 0x0000001fff0f7290 */ /* 0x000fc40008ffe4ff */
[----:B------:R-:W-:Y:S02]  /*2550*/  UPRMT UR5, URZ, 0x5410, UR24 ;  /* 0x00005410ff057896 */ /* 0x000fe40008000018 */
[----:B------:R-:W-:Y:S02]  /*2560*/  UIADD3 UR8, UPT, UPT, UR4, 0x20400, URZ ;  /* 0x0002040004087890 */ /* 0x000fe4000fffe0ff */
[----:B------:R-:W-:Y:S01]  /*2570*/  UPRMT UR4, URZ, 0x5410, UR21 ;  /* 0x00005410ff047896 */ /* 0x000fe20008000015 */
[----:B------:R-:W-:Y:S01]  /*2580*/  UMOV UR32, 0x0 ;  /* 0x0000000000207882 */ /* 0x000fe20000000000 */
[----:B------:R-:W-:Y:S01]  /*2590*/  UMOV UR33, 0x10000000 ;  /* 0x1000000000217882 */ /* 0x000fe20000000000 */
[----:B------:R-:W-:Y:S01]  /*25a0*/  UMOV UR19, UR35 ;  /* 0x0000002300137c82 */ /* 0x000fe20008000000 */
[----:B------:R-:W-:Y:S01]  /*25b0*/  UMOV UR20, UR36 ;  /* 0x0000002400147c82 */ /* 0x000fe20008000000 */
[----:B------:R-:W-:Y:S01]  /*25c0*/  UMOV UR12, UR36 ;  /* 0x00000024000c7c82 */ /* 0x000fe20008000000 */
[----:B------:R-:W-:Y:S01]  /*25d0*/  UMOV UR9, UR17 ;  /* 0x0000001100097c82 */ /* 0x000fe20008000000 */
[----:B------:R-:W-:Y:S01]  /*25e0*/  UMOV UR10, UR18 ;  /* 0x00000012000a7c82 */ /* 0x000fe20008000000 */
[----:B------:R-:W-:Y:S01]  /*25f0*/  UTMALDG.3D.MULTICAST.2CTA [UR16], [UR14], UR5, desc[UR32] ;  /* 0x000020100e0073b4 */ /* 0x000fe20008211805 */
[----:B------:R1:W-:Y:S02]  /*2600*/  UTMALDG.3D.MULTICAST.2CTA [UR8], [UR22], UR4, desc[UR32] ;  /* 0x00002008160073b4 */ /* 0x0003e40008211804 */
[----:B-1----:R-:W-:Y:S01]  /*2610*/  UMOV UR4, UR7 ;  /* 0x0000000700047c82 */ /* 0x002fe20008000000 */
[----:B---3--:R-:W-:Y:S05]  /*2620*/  BRA.U UP0, `(.L_x_39) ;  /* 0xfffffffd00347547 */ /* 0x008fea000b83ffff */
.L_x_33:
[C---:B------:R-:W-:Y:S01]  /*2630*/  LEA R3, R11.reuse, UR6, 0x3 ;  /* 0x000000060b037c11 */ /* 0x040fe2000f8e18ff */
[----:B------:R-:W-:Y:S01]  /*2640*/  NOP ;  /* 0x0000000000007918 */ /* 0x000fe20000000000 */
[----:B-1----:R-:W-:Y:S02]  /*2650*/  SHF.L.U32 R0, R10, 0x1f, RZ ;  /* 0x0000001f0a007819 */ /* 0x002fe400000006ff */
[----:B------:R-:W-:Y:S02]  /*2660*/  LEA R4, R11, UR6, 0x4 ;  /* 0x000000060b047c11 */ /* 0x000fe4000f8e20ff */
[----:B--2-4-:R-:W1:Y:S02]  /*2670*/  SYNCS.PHASECHK.TRANS64.TRYWAIT P0, [R3+URZ+0x110], R0 ;  /* 0x00011000030075a7 */ /* 0x014e6400080011ff */
[----:B-1----:R-:W-:Y:S05]  /*2680*/  @!P0 BRA `(.L_x_40) ;  /* 0x00000074000c8947 */ /* 0x002fea0003800000 */
.L_x_161:
[----:B------:R-:W2:Y:S01]  /*2690*/  LDS.128 R4, [R4+0x1a0] ;  /* 0x0001a00004047984 */ /* 0x000ea20000000c00 */
[----:B------:R-:W-:Y:S01]  /*26a0*/  UISETP.GE.AND UP0, UPT, UR45, 0x1, UPT ;  /* 0x000000012d00788c */ /* 0x000fe2000bf06270 */
[----:B------:R-:W-:Y:S01]  /*26b0*/  @!PT LDS RZ, [RZ] ;  /* 0x00000000fffff984 */ /* 0x000fe20000000800 */
[----:B------:R-:W-:Y:S01]  /*26c0*/  @!PT LDS RZ, [RZ] ;  /* 0x00000000fffff984 */ /* 0x000fe20000000800 */
[----:B------:R-:W-:Y:S01]  /*26d0*/  @!PT LDS RZ, [RZ] ;  /* 0x00000000fffff984 */ /* 0x000fe20000000800 */
[----:B------:R-:W-:Y:S01]  /*26e0*/  @!PT LDS RZ, [RZ] ;  /* 0x00000000fffff984 */ /* 0x000fe20000000800 */
[----:B------:R3:W-:Y:S06]  /*26f0*/  MEMBAR.ALL.CTA ;  /* 0x0000000000007992 */ /* 0x0007ec0000008000 */
[----:B---3--:R-:W3:Y:S01]  /*2700*/  FENCE.VIEW.ASYNC.S ;  /* 0x00000000000073c6 */ /* 0x008ee20000000000 */
[----:B--2---:R-:W-:-:S13]  /*2710*/  LOP3.LUT P0, RZ, R6, 0x1, RZ, 0xc0, !PT ;  /* 0x0000000106ff7812 */ /* 0x004fda000780c0ff */
[----:B---3--:R-:W-:Y:S01]  /*2720*/  VOTEU.ANY UP1, P0 ;  /* 0x0000000000ff7886 */ /* 0x008fe20000020100 */
[----:B------:R-:W-:-:S13]  /*2730*/  PLOP3.LUT P0, PT, PT, PT, UP1, 0x80, 0x8 ;  /* 0x000000000008781c */ /* 0x000fda0003f0f018 */
[----:B-1----:R-:W-:Y:S02]  /*2740*/  @P0 LOP3.LUT R0, R5, 0xffff, RZ, 0xc0, !PT ;  /* 0x0000ffff05000812 */ /* 0x002fe400078ec0ff */
[----:B------:R-:W-:Y:S02]  /*2750*/  @P0 MOV R2, R4 ;  /* 0x0000000400020202 */ /* 0x000fe40000000f00 */
[----:B------:R-:W-:Y:S01]  /*2760*/  @P0 R2UR UR5, R0 ;  /* 0x00000000000502ca */ /* 0x000fe200000e0000 */
[----:B------:R-:W-:Y:S01]  /*2770*/  VIADD R0, R3, 0x120 ;  /* 0x0000012003007836 */ /* 0x000fe20000000000 */
[----:B------:R-:W-:Y:S02]  /*2780*/  @P0 SHF.R.U32.HI R4, RZ, 0x10, R5 ;  /* 0x00000010ff040819 */ /* 0x000fe40000011605 */
[----:B------:R-:W-:Y:S02]  /*2790*/  @P0 R2UR UR8, R2 ;  /* 0x00000000020802ca */ /* 0x000fe400000e0000 */
[----:B------:R-:W-:-:S02]  /*27a0*/  PRMT R0, RZ, 0x654, R0 ;  /* 0x00000654ff007816 */ /* 0x000fc40000000000 */
[----:B------:R-:W-:Y:S02]  /*27b0*/  @P0 R2UR UR4, R4 ;  /* 0x00000000040402ca */ /* 0x000fe400000e0000 */
[----:B------:R1:W-:Y:S03]  /*27c0*/  SYNCS.ARRIVE.TRANS64.RED.A1T0 RZ, [R0+URZ], RZ ;  /* 0x000000ff00ff79a7 */ /* 0x0003e600081004ff */
[----:B------:R-:W-:-:S04]  /*27d0*/  @UP1 UMOV UR37, UR5 ;  /* 0x0000000500251c82 */ /* 0x000fc80008000000 */
[----:B------:R-:W-:-:S04]  /*27e0*/  @UP1 UMOV UR38, UR8 ;  /* 0x0000000800261c82 */ /* 0x000fc80008000000 */
[----:B------:R-:W-:Y:S01]  /*27f0*/  @UP1 UMOV UR36, UR4 ;  /* 0x0000000400241c82 */ /* 0x000fe20008000000 */
[----:B------:R-:W-:Y:S05]  /*2800*/  BRA.U !UP0, `(.L_x_41) ;  /* 0x0000000108d47547 */ /* 0x000fea000b800000 */
[----:B------:R-:W2:Y:S01]  /*2810*/  LDCU.128 UR12, c[0x0][0xb10] ;  /* 0x00016200ff0c77ac */ /* 0x000ea20008000c00 */
[----:B------:R-:W3:Y:S01]  /*2820*/  LDCU UR28, c[0x0][0xb20] ;  /* 0x00016400ff1c77ac */ /* 0x000ee20008000800 */
[----:B------:R-:W4:Y:S01]  /*2830*/  LDCU UR20, c[0x0][0xb0c] ;  /* 0x00016180ff1477ac */ /* 0x000f220008000800 */
[----:B------:R-:W1:Y:S01]  /*2840*/  LDCU.64 UR10, c[0x0][0xb28] ;  /* 0x00016500ff0a77ac */ /* 0x000e620008000a00 */
[----:B------:R-:W-:Y:S02]  /*2850*/  UISETP.NE.AND UP3, UPT, UR45, 0x1, UPT ;  /* 0x000000012d00788c */ /* 0x000fe4000bf65270 */
[----:B--2---:R-:W-:Y:S02]  /*2860*/  UIMAD.WIDE.U32 UR8, UR39, UR15, URZ ;  /* 0x0000000f270872a5 */ /* 0x004fe4000f8e00ff */
[----:B------:R-:W-:Y:S02]  /*2870*/  UIMAD.WIDE.U32 UR4, UR40, UR12, URZ ;  /* 0x0000000c280472a5 */ /* 0x000fe4000f8e00ff */
[----:B------:R-:W-:-:S02]  /*2880*/  UISETP.NE.AND UP0, UPT, UR14, 0x1, UPT ;  /* 0x000000010e00788c */ /* 0x000fc4000bf05270 */
[----:B------:R-:W-:Y:S01]  /*2890*/  UIMAD.WIDE.U32 UR22, UR37, UR15, URZ ;  /* 0x0000000f251672a5 */ /* 0x000fe2000f8e00ff */
[----:B------:R-:W-:Y:S02]  /*28a0*/  UMOV UR8, UR9 ;  /* 0x0000000900087c82 */ /* 0x000fe40008000000 */
[----:B------:R-:W-:Y:S01]  /*28b0*/  UMOV UR4, UR5 ;  /* 0x0000000500047c82 */ /* 0x000fe20008000000 */
[----:B---3--:R-:W-:Y:S02]  /*28c0*/  USHF.R.U32.HI UR8, URZ, UR28, UR8 ;  /* 0x0000001cff087299 */ /* 0x008fe40008011608 */
[----:B----4-:R-:W-:Y:S02]  /*28d0*/  UISETP.NE.AND UP2, UPT, UR20, 0x1, UPT ;  /* 0x000000011400788c */ /* 0x010fe4000bf45270 */
[----:B------:R-:W-:Y:S02]  /*28e0*/  USHF.R.U32.HI UR4, URZ, UR13, UR4 ;  /* 0x0000000dff047299 */ /* 0x000fe40008011604 */
[----:B------:R-:W-:-:S02]  /*28f0*/  USEL UR5, UR39, UR8, !UP0 ;  /* 0x0000000827057287 */ /* 0x000fc4000c000000 */
[----:B------:R-:W-:Y:S02]  /*2900*/  USEL UR8, UR40, UR4, !UP2 ;  /* 0x0000000428087287 */ /* 0x000fe4000d000000 */
[----:B-1----:R-:W-:Y:S01]  /*2910*/  UIMAD.WIDE.U32 UR16, UR5, UR10, URZ ;  /* 0x0000000a051072a5 */ /* 0x002fe2000f8e00ff */
[----:B------:R-:W-:Y:S01]  /*2920*/  UMOV UR4, UR23 ;  /* 0x0000001700047c82 */ /* 0x000fe20008000000 */
[----:B------:R-:W-:Y:S02]  /*2930*/  UIMAD.WIDE.U32 UR18, UR38, UR12, URZ ;  /* 0x0000000c261272a5 */ /* 0x000fe4000f8e00ff */
[----:B------:R-:W-:-:S03]  /*2940*/  UIMAD.WIDE.U32 UR22, UR8, UR10, URZ ;  /* 0x0000000a081672a5 */ /* 0x000fc6000f8e00ff */
[----:B------:R-:W-:Y:S01]  /*2950*/  UMOV UR16, UR17 ;  /* 0x0000001100107c82 */ /* 0x000fe20008000000 */
[----:B------:R-:W-:Y:S02]  /*2960*/  USHF.R.U32.HI UR4, URZ, UR28, UR4 ;  /* 0x0000001cff047299 */ /* 0x000fe40008011604 */
[----:B------:R-:W-:Y:S01]  /*2970*/  @UP3 USHF.R.U32.HI UR5, URZ, UR11, UR16 ;  /* 0x0000000bff053299 */ /* 0x000fe20008011610 */
[----:B------:R-:W-:Y:S01]  /*2980*/  UMOV UR18, UR19 ;  /* 0x0000001300127c82 */ /* 0x000fe20008000000 */
[----:B------:R-:W-:Y:S01]  /*2990*/  UMOV UR22, UR23 ;  /* 0x0000001700167c82 */ /* 0x000fe20008000000 */
[----:B------:R-:W-:Y:S02]  /*29a0*/  USHF.R.U32.HI UR13, URZ, UR13, UR18 ;  /* 0x0000000dff0d7299 */ /* 0x000fe40008011612 */
[----:B------:R-:W-:Y:S02]  /*29b0*/  USEL UR4, UR37, UR4, !UP0 ;  /* 0x0000000425047287 */ /* 0x000fe4000c000000 */
[----:B------:R-:W-:-:S02]  /*29c0*/  @UP3 USHF.R.U32.HI UR8, URZ, UR11, UR22 ;  /* 0x0000000bff083299 */ /* 0x000fc40008011616 */
[----:B------:R-:W-:Y:S02]  /*29d0*/  UIMAD UR9, UR45, UR5, URZ ;  /* 0x000000052d0972a4 */ /* 0x000fe4000f8e02ff */
[----:B------:R-:W-:Y:S02]  /*29e0*/  USEL UR5, UR38, UR13, !UP2 ;  /* 0x0000000d26057287 */ /* 0x000fe4000d000000 */
[----:B------:R-:W-:Y:S02]  /*29f0*/  UIMAD UR12, UR45, UR8, URZ ;  /* 0x000000082d0c72a4 */ /* 0x000fe4000f8e02ff */
[----:B------:R-:W-:Y:S02]  /*2a00*/  UISETP.GE.AND UP0, UPT, UR4, UR9, UPT ;  /* 0x000000090400728c */ /* 0x000fe4000bf06270 */
[----:B------:R-:W-:Y:S02]  /*2a10*/  UIMAD.WIDE.U32 UR16, UR4, UR10, URZ ;  /* 0x0000000a041072a5 */ /* 0x000fe4000f8e00ff */
[----:B------:R-:W-:-:S02]  /*2a20*/  UISETP.GE.OR UP0, UPT, UR5, UR12, UP0 ;  /* 0x0000000c0500728c */ /* 0x000fc40008706670 */
        /* <DEDUP_REMOVED lines=19> */
.L_x_41:
[----:B------:R-:W2:Y:S02]  /*2b60*/  LDCU UR4, c[0x0][0xb30] ;  /* 0x00016600ff0477ac */ /* 0x000ea40008000800 */
[----:B--2---:R-:W-:-:S09]  /*2b70*/  UISETP.NE.AND UP0, UPT, UR4, 0x1, UPT ;  /* 0x000000010400788c */ /* 0x004fd2000bf05270 */
[----:B------:R-:W-:Y:S05]  /*2b80*/  BRA.U UP0, `(.L_x_42) ;  /* 0x0000000100447547 */ /* 0x000fea000b800000 */
[----:B------:R-:W2:Y:S01]  /*2b90*/  LDCU.128 UR12, c[0x0][0xb10] ;  /* 0x00016200ff0c77ac */ /* 0x000ea20008000c00 */
[----:B------:R-:W3:Y:S01]  /*2ba0*/  LDCU UR10, c[0x0][0xb0c] ;  /* 0x00016180ff0a77ac */ /* 0x000ee20008000800 */
[----:B------:R-:W4:Y:S01]  /*2bb0*/  LDCU UR11, c[0x0][0xb20] ;  /* 0x00016400ff0b77ac */ /* 0x000f220008000800 */
[----:B--2---:R-:W-:Y:S02]  /*2bc0*/  UIMAD.WIDE.U32 UR8, UR38, UR12, URZ ;  /* 0x0000000c260872a5 */ /* 0x004fe4000f8e00ff */
[----:B------:R-:W-:Y:S02]  /*2bd0*/  UIMAD.WIDE.U32 UR4, UR37, UR15, URZ ;  /* 0x0000000f250472a5 */ /* 0x000fe4000f8e00ff */
[----:B---3--:R-:W-:Y:S02]  /*2be0*/  UISETP.NE.AND UP2, UPT, UR10, 0x1, UPT ;  /* 0x000000010a00788c */ /* 0x008fe4000bf45270 */
[----:B------:R-:W-:Y:S01]  /*2bf0*/  UISETP.NE.AND UP0, UPT, UR14, 0x1, UPT ;  /* 0x000000010e00788c */ /* 0x000fe2000bf05270 */
[----:B------:R-:W-:-:S02]  /*2c00*/  UMOV UR8, UR9 ;  /* 0x0000000900087c82 */ /* 0x000fc40008000000 */
[----:B------:R-:W-:Y:S01]  /*2c10*/  UMOV UR4, UR5 ;  /* 0x0000000500047c82 */ /* 0x000fe20008000000 */
[----:B------:R-:W-:Y:S02]  /*2c20*/  USHF.R.U32.HI UR13, URZ, UR13, UR8 ;  /* 0x0000000dff0d7299 */ /* 0x000fe40008011608 */
[----:B----4-:R-:W-:Y:S02]  /*2c30*/  USHF.R.U32.HI UR4, URZ, UR11, UR4 ;  /* 0x0000000bff047299 */ /* 0x010fe40008011604 */
[----:B------:R-:W-:Y:S02]  /*2c40*/  USEL UR5, UR38, UR13, !UP2 ;  /* 0x0000000d26057287 */ /* 0x000fe4000d000000 */
[----:B------:R-:W-:-:S04]  /*2c50*/  USEL UR4, UR37, UR4, !UP0 ;  /* 0x0000000425047287 */ /* 0x000fc8000c000000 */
[----:B------:R-:W-:Y:S02]  /*2c60*/  UIADD3 UR8, UPT, UPT, UR5, -UR4, URZ ;  /* 0x8000000405087290 */ /* 0x000fe4000fffe0ff */
[----:B------:R-:W-:Y:S02]  /*2c70*/  UIADD3 UR4, UPT, UPT, -UR5, UR4, URZ ;  /* 0x0000000405047290 */ /* 0x000fe4000fffe1ff */
[----:B------:R-:W-:Y:S02]  /*2c80*/  UIMAD UR37, UR8, UR14, UR37 ;  /* 0x0000000e082572a4 */ /* 0x000fe4000f8e0225 */
[----:B------:R-:W-:-:S12]  /*2c90*/  UIMAD UR38, UR4, UR10, UR38 ;  /* 0x0000000a042672a4 */ /* 0x000fd8000f8e0226 */
.L_x_42:
[----:B------:R-:W-:Y:S01]  /*2ca0*/  VIADD R11, R11, 0x1 ;  /* 0x000000010b0b7836 */ /* 0x000fe20000000000 */
[----:B------:R-:W-:Y:S01]  /*2cb0*/  R2UR UR4, R58 ;  /* 0x000000003a0472ca */ /* 0x000fe200000e0000 */
[----:B------:R-:W-:Y:S01]  /*2cc0*/  UIADD3 UR20, UPT, UPT, UR38, UR63, URZ ;  /* 0x0000003f26147290 */ /* 0x000fe2000fffe0ff */
[----:B------:R-:W-:Y:S02]  /*2cd0*/  PLOP3.LUT P1, PT, PT, PT, PT, 0x80, 0x8 ;  /* 0x000000000008781c */ /* 0x000fe40003f2f070 */
[----:B------:R-:W-:-:S04]  /*2ce0*/  ISETP.NE.AND P0, PT, R11, 0x2, PT ;  /* 0x000000020b00780c */ /* 0x000fc80003f05270 */
[----:B-1----:R-:W-:Y:S02]  /*2cf0*/  SEL R0, RZ, 0x1, P0 ;  /* 0x00000001ff007807 */ /* 0x002fe40000000000 */
[----:B------:R-:W-:Y:S02]  /*2d00*/  SEL R11, R11, RZ, P0 ;  /* 0x000000ff0b0b7207 */ /* 0x000fe40000000000 */
[----:B------:R-:W-:Y:S01]  /*2d10*/  LOP3.LUT R10, R10, R0, RZ, 0x3c, !PT ;  /* 0x000000000a0a7212 */ /* 0x000fe200078e3cff */
[----:B------:R-:W-:Y:S01]  /*2d20*/  UIADD3 UR28, UPT, UPT, UR37, UR4, URZ ;  /* 0x00000004251c7290 */ /* 0x000fe2000fffe0ff */
[----:B------:R-:W-:Y:S11]  /*2d30*/  BRA.U UP1, `(.L_x_43) ;  /* 0xfffffff101087547 */ /* 0x000ff6000b83ffff */
[----:B------:R-:W-:Y:S01]  /*2d40*/  UIADD3 UR8, UPT, UPT, UR6, 0x60, URZ ;  /* 0x0000006006087890 */ /* 0x000fe2000fffe0ff */
[----:B------:R-:W-:-:S03]  /*2d50*/  SHF.L.U32 R2, R12, 0x1f, RZ ;  /* 0x0000001f0c027819 */ /* 0x000fc600000006ff */
[----:B------:R-:W-:-:S09]  /*2d60*/  ULEA UR4, UR7, UR8, 0x3 ;  /* 0x0000000807047291 */ /* 0x000fd2000f8e18ff */
[----:B------:R-:W1:Y:S02]  /*2d70*/  SYNCS.PHASECHK.TRANS64.TRYWAIT P0, [UR4], R2 ;  /* 0x00000002ff0075a7 */ /* 0x000e640008001104 */
[----:B-1----:R-:W-:Y:S05]  /*2d80*/  @!P0 BRA `(.L_x_44) ;  /* 0x0000006c00608947 */ /* 0x002fea0003800000 */
.L_x_163:
[----:B------:R-:W-:-:S04]  /*2d90*/  UIADD3 UR4, UPT, UPT, UR7, 0x1, URZ ;  /* 0x0000000107047890 */ /* 0x000fc8000fffe0ff */
[----:B------:R-:W-:-:S04]  /*2da0*/  UISETP.NE.AND UP0, UPT, UR4, 0xc, UPT ;  /* 0x0000000c0400788c */ /* 0x000fc8000bf05270 */
[----:B------:R-:W-:Y:S02]  /*2db0*/  USEL UR6, URZ, 0x1, UP0 ;  /* 0x00000001ff067887 */ /* 0x000fe40008000000 */
[----:B------:R-:W-:-:S04]  /*2dc0*/  USEL UR4, UR4, URZ, UP0 ;  /* 0x000000ff04047287 */ /* 0x000fc80008000000 */
[----:B------:R-:W-:Y:S01]  /*2dd0*/  ULEA UR5, UR4, UR8, 0x3 ;  /* 0x0000000804057291 */ /* 0x000fe2000f8e18ff */
[----:B-1----:R-:W-:-:S04]  /*2de0*/  LOP3.LUT R2, R12, UR6, RZ, 0x3c, !PT ;  /* 0x000000060c027c12 */ /* 0x002fc8000f8e3cff */
[----:B------:R-:W-:-:S04]  /*2df0*/  SHF.L.U32 R3, R2, 0x1f, RZ ;  /* 0x0000001f02037819 */ /* 0x000fc800000006ff */
[----:B------:R-:W1:Y:S02]  /*2e00*/  SYNCS.PHASECHK.TRANS64.TRYWAIT P0, [UR5], R3 ;  /* 0x00000003ff0075a7 */ /* 0x000e640008001105 */
[----:B-1----:R-:W-:Y:S05]  /*2e10*/  @!P0 BRA `(.L_x_45) ;  /* 0x0000006c00548947 */ /* 0x002fea0003800000 */
.L_x_165:
[----:B------:R-:W-:-:S04]  /*2e20*/  UIADD3 UR4, UPT, UPT, UR4, 0x1, URZ ;  /* 0x0000000104047890 */ /* 0x000fc8000fffe0ff */
[----:B------:R-:W-:-:S04]  /*2e30*/  UISETP.NE.AND UP0, UPT, UR4, 0xc, UPT ;  /* 0x0000000c0400788c */ /* 0x000fc8000bf05270 */
[----:B------:R-:W-:Y:S02]  /*2e40*/  USEL UR6, URZ, 0x1, UP0 ;  /* 0x00000001ff067887 */ /* 0x000fe40008000000 */
[----:B------:R-:W-:-:S04]  /*2e50*/  USEL UR4, UR4, URZ, UP0 ;  /* 0x000000ff04047287 */ /* 0x000fc80008000000 */
[----:B------:R-:W-:Y:S01]  /*2e60*/  ULEA UR5, UR4, UR8, 0x3 ;  /* 0x0000000804057291 */ /* 0x000fe2000f8e18ff */
[----:B------:R-:W-:-:S04]  /*2e70*/  LOP3.LUT R2, R2, UR6, RZ, 0x3c, !PT ;  /* 0x0000000602027c12 */ /* 0x000fc8000f8e3cff */
[----:B-1----:R-:W-:-:S04]  /*2e80*/  SHF.L.U32 R3, R2, 0x1f, RZ ;  /* 0x0000001f02037819 */ /* 0x002fc800000006ff */
[----:B------:R-:W1:Y:S02]  /*2e90*/  SYNCS.PHASECHK.TRANS64.TRYWAIT P0, [UR5], R3 ;  /* 0x00000003ff0075a7 */ /* 0x000e640008001105 */
[----:B-1----:R-:W-:Y:S05]  /*2ea0*/  @!P0 BRA `(.L_x_46) ;  /* 0x0000006c00488947 */ /* 0x002fea0003800000 */
.L_x_167:
        /* <DEDUP_REMOVED lines=9> */
.L_x_169:
        /* <DEDUP_REMOVED lines=9> */
.L_x_171:
        /* <DEDUP_REMOVED lines=9> */
.L_x_173:
        /* <DEDUP_REMOVED lines=9> */
.L_x_175:
        /* <DEDUP_REMOVED lines=9> */
.L_x_177:
        /* <DEDUP_REMOVED lines=9> */
.L_x_179:
        /* <DEDUP_REMOVED lines=9> */
.L_x_181:
        /* <DEDUP_REMOVED lines=9> */
.L_x_183:
[----:B------:R-:W-:-:S04]  /*3330*/  UIADD3 UR4, UPT, UPT, UR4, 0x1, URZ ;  /* 0x0000000104047890 */ /* 0x000fc8000fffe0ff */
[----:B------:R-:W-:-:S04]  /*3340*/  UISETP.NE.AND UP0, UPT, UR4, 0xc, UPT ;  /* 0x0000000c0400788c */ /* 0x000fc8000bf05270 */
[----:B------:R-:W-:Y:S02]  /*3350*/  USEL UR5, URZ, 0x1, UP0 ;  /* 0x00000001ff057887 */ /* 0x000fe40008000000 */
[----:B------:R-:W-:-:S04]  /*3360*/  USEL UR4, UR4, URZ, UP0 ;  /* 0x000000ff04047287 */ /* 0x000fc80008000000 */
[----:B------:R-:W-:Y:S01]  /*3370*/  ULEA UR4, UR4, UR8, 0x3 ;  /* 0x0000000804047291 */ /* 0x000fe2000f8e18ff */
[----:B------:R-:W-:-:S04]  /*3380*/  LOP3.LUT R2, R2, UR5, RZ, 0x3c, !PT ;  /* 0x0000000502027c12 */ /* 0x000fc8000f8e3cff */
[----:B------:R-:W-:Y:S01]  /*3390*/  SHF.L.U32 R2, R2, 0x1f, RZ ;  /* 0x0000001f02027819 */ /* 0x000fe200000006ff */
[----:B-1----:R-:W-:-:S07]  /*33a0*/  IMAD.U32 R0, RZ, RZ, UR4 ;  /* 0x00000004ff007e24 */ /* 0x002fce000f8e00ff */
.L_x_55:
[----:B-1----:R1:W2:Y:S02]  /*33b0*/  SYNCS.PHASECHK.TRANS64.TRYWAIT P0, [R0+URZ], R2 ;  /* 0x00000002000075a7 */ /* 0x0022a400080011ff */
[----:B--2---:R-:W-:Y:S05]  /*33c0*/  @!P0 NANOSLEEP.SYNCS 0x989680 ;  /* 0x009896800000895d */ /* 0x004fea0003900000 */
[----:B------:R-:W2:Y:S02]  /*33d0*/  @!P0 SYNCS.PHASECHK.TRANS64 P0, [R0+URZ], R2 ;  /* 0x00000002000085a7 */ /* 0x000ea400080010ff */
[----:B--2---:R-:W-:Y:S05]  /*33e0*/  @P0 EXIT ;  /* 0x000000000000094d */ /* 0x004fea0003800000 */
[----:B------:R-:W-:Y:S05]  /*33f0*/  BRA `(.L_x_55) ;  /* 0xfffffffc00ec7947 */ /* 0x000fea000383ffff */
.L_x_23:
[----:B------:R-:W-:-:S04]  /*3400*/  UISETP.NE.AND UP0, UPT, UR47, URZ, UPT ;  /* 0x000000ff2f00728c */ /* 0x000fc8000bf05270 */
[----:B------:R-:W-:-:S09]  /*3410*/  UISETP.NE.OR UP0, UPT, UR25, 0x1, UP0 ;  /* 0x000000011900788c */ /* 0x000fd20008705670 */
[----:B------:R-:W-:Y:S05]  /*3420*/  BRA.U UP0, `(.L_x_56) ;  /* 0x0000000500487547 */ /* 0x000fea000b800000 */
[----:B------:R-:W-:Y:S01]  /*3430*/  ISETP.GE.U32.AND P2, PT, R0, 0x10, PT ;  /* 0x000000100000780c */ /* 0x000fe20003f46070 */
[----:B------:R-:W-:Y:S01]  /*3440*/  IMAD.MOV.U32 R12, RZ, RZ, 0x1 ;  /* 0x00000001ff0c7424 */ /* 0x000fe200078e00ff */
[----:B------:R-:W-:Y:S02]  /*3450*/  CS2R R10, SRZ ;  /* 0x00000000000a7805 */ /* 0x000fe4000001ff00 */
[----:B------:R-:W-:Y:S01]  /*3460*/  CS2R R8, SRZ ;  /* 0x0000000000087805 */ /* 0x000fe2000001ff00 */
[----:B------:R-:W-:Y:S01]  /*3470*/  UMOV UR6, 0x400 ;  /* 0x0000040000067882 */ /* 0x000fe20000000000 */
[----:B------:R-:W-:Y:S01]  /*3480*/  UMOV UR5, URZ ;  /* 0x000000ff00057c82 */ /* 0x000fe20008000000 */
[----:B------:R-:W-:-:S12]  /*3490*/  ULEA UR6, UR47, UR6, 0x18 ;  /* 0x000000062f067291 */ /* 0x000fd8000f8ec0ff */
.L_x_60:
[----:B------:R-:W-:Y:S02]  /*34a0*/  LEA R2, R8, UR6, 0x3 ;  /* 0x0000000608027c11 */ /* 0x000fe4000f8e18ff */
[----:B------:R-:W-:-:S03]  /*34b0*/  SHF.L.U32 R4, R9, 0x1f, RZ ;  /* 0x0000001f09047819 */ /* 0x000fc600000006ff */
[----:B------:R-:W-:Y:S01]  /*34c0*/  VIADD R5, R2, 0x180 ;  /* 0x0000018002057836 */ /* 0x000fe20000000000 */
[----:B------:R-:W1:Y:S02]  /*34d0*/  SYNCS.PHASECHK.TRANS64.TRYWAIT P0, [R2+URZ+0x170], R4 ;  /* 0x00017004020075a7 */ /* 0x000e6400080011ff */
[----:B-1----:R-:W-:Y:S05]  /*34e0*/  @!P0 BRA `(.L_x_57) ;  /* 0x0000006800908947 */ /* 0x002fea0003800000 */
.L_x_184:
[----:B------:R-:W-:Y:S01]  /*34f0*/  ULEA UR4, UR5, UR6, 0x3 ;  /* 0x0000000605047291 */ /* 0x000fe2000f8e18ff */
[----:B-1----:R-:W-:Y:S01]  /*3500*/  PRMT R2, RZ, 0x654, R5 ;  /* 0x00000654ff027816 */ /* 0x002fe20000000005 */
[----:B------:R-:W-:Y:S01]  /*3510*/  @!P2 IMAD.MOV.U32 R4, RZ, RZ, 0x10 ;  /* 0x00000010ff04a424 */ /* 0x000fe200078e00ff */
[----:B------:R-:W-:Y:S01]  /*3520*/  SHF.L.U32 R5, R12, 0x1f, RZ ;  /* 0x0000001f0c057819 */ /* 0x000fe200000006ff */
[----:B------:R-:W-:Y:S01]  /*3530*/  UIADD3 UR7, UPT, UPT, UR4, 0x110, URZ ;  /* 0x0000011004077890 */ /* 0x000fe2000fffe0ff */
[----:B------:R1:W-:Y:S05]  /*3540*/  SYNCS.ARRIVE.TRANS64.RED.A1T0 RZ, [R2+URZ], RZ ;  /* 0x000000ff02ff79a7 */ /* 0x0003ea00081004ff */
[----:B------:R-:W-:Y:S01]  /*3550*/  IMAD.U32 R6, RZ, RZ, UR7 ;  /* 0x00000007ff067e24 */ /* 0x000fe2000f8e00ff */
[----:B------:R-:W2:Y:S04]  /*3560*/  SYNCS.PHASECHK.TRANS64.TRYWAIT P0, [UR4+0x120], R5 ;  /* 0x00012005ff0075a7 */ /* 0x000ea80008001104 */
[----:B------:R-:W-:Y:S01]  /*3570*/  PRMT R6, R0, 0x654, R6 ;  /* 0x0000065400067816 */ /* 0x000fe20000000006 */
[----:B-12---:R-:W-:Y:S06]  /*3580*/  @!P0 BRA `(.L_x_58) ;  /* 0x00000068007c8947 */ /* 0x006fec0003800000 */
.L_x_186:
[----:B------:R-:W-:Y:S01]  /*3590*/  ULEA UR8, UR5, UR6, 0x4 ;  /* 0x0000000605087291 */ /* 0x000fe2000f8e20ff */
[----:B------:R-:W-:Y:S01]  /*35a0*/  SEL R3, R6, R3, !P2 ;  /* 0x0000000306037207 */ /* 0x000fe20005000000 */
[----:B------:R-:W-:Y:S01]  /*35b0*/  UIADD3 UR9, UPT, UPT, UR4, 0x110, URZ ;  /* 0x0000011004097890 */ /* 0x000fe2000fffe0ff */
[----:B-1----:R-:W-:Y:S01]  /*35c0*/  LEA R2, R11, UR6, 0x3 ;  /* 0x000000060b027c11 */ /* 0x002fe2000f8e18ff */
[----:B------:R-:W-:Y:S01]  /*35d0*/  UIADD3 UR8, UPT, UPT, UR8, 0x1a0, URZ ;  /* 0x000001a008087890 */ /* 0x000fe2000fffe0ff */
[----:B------:R1:W-:Y:S01]  /*35e0*/  @!P2 SYNCS.ARRIVE.TRANS64.RED RZ, [R3+URZ], R4 ;  /* 0x0000000403ffa9a7 */ /* 0x0003e200080004ff */
[----:B------:R-:W-:Y:S01]  /*35f0*/  UIADD3 UR4, UPT, UPT, UR5, 0x1, URZ ;  /* 0x0000000105047890 */ /* 0x000fe2000fffe0ff */
[----:B------:R-:W-:-:S03]  /*3600*/  VIADD R8, R8, 0x1 ;  /* 0x0000000108087836 */ /* 0x000fc60000000000 */
[----:B------:R-:W-:Y:S02]  /*3610*/  UISETP.NE.AND UP0, UPT, UR4, 0x2, UPT ;  /* 0x000000020400788c */ /* 0x000fe4000bf05270 */
[----:B------:R-:W-:Y:S01]  /*3620*/  ISETP.NE.AND P0, PT, R8, 0x2, PT ;  /* 0x000000020800780c */ /* 0x000fe20003f05270 */
[----:B------:R-:W-:Y:S06]  /*3630*/  UGETNEXTWORKID.BROADCAST [UR8], [UR9] ;  /* 0x00000000080073ca */ /* 0x000fec0008000100 */
[----:B------:R-:W-:Y:S02]  /*3640*/  USEL UR7, URZ, 0x1, UP0 ;  /* 0x00000001ff077887 */ /* 0x000fe40008000000 */
[----:B------:R-:W-:-:S04]  /*3650*/  USEL UR5, UR4, URZ, UP0 ;  /* 0x000000ff04057287 */ /* 0x000fc80008000000 */
[----:B------:R-:W-:Y:S02]  /*3660*/  LOP3.LUT R12, R12, UR7, RZ, 0x3c, !PT ;  /* 0x000000070c0c7c12 */ /* 0x000fe4000f8e3cff */
[----:B-1----:R-:W-:-:S04]  /*3670*/  SHF.L.U32 R4, R10, 0x1f, RZ ;  /* 0x0000001f0a047819 */ /* 0x002fc800000006ff */
[----:B------:R-:W1:Y:S02]  /*3680*/  SYNCS.PHASECHK.TRANS64.TRYWAIT P1, [R2+URZ+0x110], R4 ;  /* 0x00011004020075a7 */ /* 0x000e6400080211ff */
[----:B-1----:R-:W-:Y:S05]  /*3690*/  @!P1 BRA `(.L_x_59) ;  /* 0x0000006800509947 */ /* 0x002fea0003800000 */
.L_x_187:
[C---:B-1----:R-:W-:Y:S01]  /*36a0*/  LEA R4, R11.reuse, UR6, 0x4 ;  /* 0x000000060b047c11 */ /* 0x042fe2000f8e20ff */
[----:B------:R-:W-:Y:S01]  /*36b0*/  VIADD R2, R2, 0x120 ;  /* 0x0000012002027836 */ /* 0x000fe20000000000 */
[----:B------:R-:W-:Y:S01]  /*36c0*/  SEL R8, R8, RZ, P0 ;  /* 0x000000ff08087207 */ /* 0x000fe20000000000 */
[----:B------:R-:W-:-:S03]  /*36d0*/  VIADD R11, R11, 0x1 ;  /* 0x000000010b0b7836 */ /* 0x000fc60000000000 */
[----:B------:R-:W1:Y:S01]  /*36e0*/  LDS.128 R4, [R4+0x1a0] ;  /* 0x0001a00004047984 */ /* 0x000e620000000c00 */
[----:B------:R-:W-:Y:S02]  /*36f0*/  PRMT R2, RZ, 0x654, R2 ;  /* 0x00000654ff027816 */ /* 0x000fe40000000002 */
[C---:B------:R-:W-:Y:S01]  /*3700*/  ISETP.NE.AND P1, PT, R11.reuse, 0x2, PT ;  /* 0x000000020b00780c */ /* 0x040fe20003f25270 */
[----:B------:R-:W-:Y:S01]  /*3710*/  @!PT LDS RZ, [RZ] ;  /* 0x00000000fffff984 */ /* 0x000fe20000000800 */
[----:B------:R-:W-:Y:S01]  /*3720*/  @!PT LDS RZ, [RZ] ;  /* 0x00000000fffff984 */ /* 0x000fe20000000800 */
[----:B------:R-:W-:Y:S01]  /*3730*/  @!PT LDS RZ, [RZ] ;  /* 0x00000000fffff984 */ /* 0x000fe20000000800 */
[----:B------:R-:W-:Y:S01]  /*3740*/  @!PT LDS RZ, [RZ] ;  /* 0x00000000fffff984 */ /* 0x000fe20000000800 */
[----:B------:R2:W-:Y:S06]  /*3750*/  MEMBAR.ALL.CTA ;  /* 0x0000000000007992 */ /* 0x0005ec0000008000 */
[----:B--2---:R-:W2:Y:S01]  /*3760*/  FENCE.VIEW.ASYNC.S ;  /* 0x00000000000073c6 */ /* 0x004ea20000000000 */
[----:B------:R-:W-:Y:S01]  /*3770*/  SEL R11, R11, RZ, P1 ;  /* 0x000000ff0b0b7207 */ /* 0x000fe20000800000 */
[----:B--2---:R2:W-:Y:S01]  /*3780*/  SYNCS.ARRIVE.TRANS64.RED.A1T0 RZ, [R2+URZ], RZ ;  /* 0x000000ff02ff79a7 */ /* 0x0045e200081004ff */
[----:B-1----:R-:W-:-:S02]  /*3790*/  LOP3.LUT P3, RZ, R6, 0x1, RZ, 0xc0, !PT ;  /* 0x0000000106ff7812 */ /* 0x002fc4000786c0ff */
[----:B------:R-:W-:-:S04]  /*37a0*/  SEL R4, RZ, 0x1, P1 ;  /* 0x00000001ff047807 */ /* 0x000fc80000800000 */
[----:B------:R-:W-:Y:S02]  /*37b0*/  LOP3.LUT R10, R10, R4, RZ, 0x3c, !PT ;  /* 0x000000040a0a7212 */ /* 0x000fe400078e3cff */
[----:B--2---:R-:W-:-:S04]  /*37c0*/  SEL R2, RZ, 0x1, P0 ;  /* 0x00000001ff027807 */ /* 0x004fc80000000000 */
[----:B------:R-:W-:Y:S01]  /*37d0*/  LOP3.LUT R9, R9, R2, RZ, 0x3c, !PT ;  /* 0x0000000209097212 */ /* 0x000fe200078e3cff */
[----:B------:R-:W-:Y:S06]  /*37e0*/  @P3 BRA `(.L_x_60) ;  /* 0xfffffffc002c3947 */ /* 0x000fec000383ffff */
[----:B------:R-:W-:Y:S01]  /*37f0*/  ULEA UR4, UR5, UR6, 0x3 ;  /* 0x0000000605047291 */ /* 0x000fe2000f8e18ff */
[----:B------:R-:W-:-:S08]  /*3800*/  SHF.L.U32 R2, R12, 0x1f, RZ ;  /* 0x0000001f0c027819 */ /* 0x000fd000000006ff */
[----:B------:R-:W1:Y:S02]  /*3810*/  SYNCS.PHASECHK.TRANS64 P0, [UR4+0x120], R2 ;  /* 0x00012002ff0075a7 */ /* 0x000e640008001004 */
[----:B-1----:R-:W-:Y:S05]  /*3820*/  @P0 BRA `(.L_x_61) ;  /* 0x0000000000080947 */ /* 0x002fea0003800000 */
[----:B------:R-:W1:Y:S02]  /*3830*/  SYNCS.PHASECHK.TRANS64.TRYWAIT P0, [UR4+0x120], R2 ;  /* 0x00012002ff0075a7 */ /* 0x000e640008001104 */
[----:B-1----:R-:W-:Y:S05]  /*3840*/  @!P0 BRA `(.L_x_62) ;  /* 0x0000006400f88947 */ /* 0x002fea0003800000 */
.L_x_61:
[----:B------:R-:W-:-:S04]  /*3850*/  UIADD3 UR7, UPT, UPT, UR5, 0x1, URZ ;  /* 0x0000000105077890 */ /* 0x000fc8000fffe0ff */
[----:B------:R-:W-:-:S04]  /*3860*/  UISETP.NE.AND UP0, UPT, UR7, 0x2, UPT ;  /* 0x000000020700788c */ /* 0x000fc8000bf05270 */
[----:B------:R-:W-:Y:S02]  /*3870*/  USEL UR8, URZ, 0x1, UP0 ;  /* 0x00000001ff087887 */ /* 0x000fe40008000000 */
[----:B------:R-:W-:-:S04]  /*3880*/  USEL UR7, UR7, URZ, UP0 ;  /* 0x000000ff07077287 */ /* 0x000fc80008000000 */
[----:B------:R-:W-:Y:S01]  /*3890*/  ULEA UR7, UR7, UR6, 0x3 ;  /* 0x0000000607077291 */ /* 0x000fe2000f8e18ff */
[----:B-1----:R-:W-:-:S04]  /*38a0*/  LOP3.LUT R2, R12, UR8, RZ, 0x3c, !PT ;  /* 0x000000080c027c12 */ /* 0x002fc8000f8e3cff */
[----:B------:R-:W-:-:S04]  /*38b0*/  SHF.L.U32 R0, R2, 0x1f, RZ ;  /* 0x0000001f02007819 */ /* 0x000fc800000006ff */
[----:B------:R-:W1:Y:S02]  /*38c0*/  SYNCS.PHASECHK.TRANS64 P0, [UR7+0x120], R0 ;  /* 0x00012000ff0075a7 */ /* 0x000e640008001007 */
[----:B-1----:R-:W-:Y:S05]  /*38d0*/  @P0 EXIT ;  /* 0x000000000000094d */ /* 0x002fea0003800000 */
[----:B------:R-:W-:Y:S02]  /*38e0*/  SHF.L.U32 R2, R2, 0x1f, RZ ;  /* 0x0000001f02027819 */ /* 0x000fe400000006ff */
[----:B------:R-:W-:-:S07]  /*38f0*/  MOV R0, UR7 ;  /* 0x0000000700007c02 */ /* 0x000fce0008000f00 */
.L_x_63:
[----:B-1----:R1:W2:Y:S02]  /*3900*/  SYNCS.PHASECHK.TRANS64.TRYWAIT P0, [R0+URZ+0x120], R2 ;  /* 0x00012002000075a7 */ /* 0x0022a400080011ff */
[----:B--2---:R-:W-:Y:S05]  /*3910*/  @!P0 NANOSLEEP.SYNCS 0x989680 ;  /* 0x009896800000895d */ /* 0x004fea0003900000 */
[----:B------:R-:W2:Y:S02]  /*3920*/  @!P0 SYNCS.PHASECHK.TRANS64 P0, [R0+URZ+0x120], R2 ;  /* 0x00012002000085a7 */ /* 0x000ea400080010ff */
[----:B--2---:R-:W-:Y:S05]  /*3930*/  @P0 EXIT ;  /* 0x000000000000094d */ /* 0x004fea0003800000 */
[----:B------:R-:W-:Y:S05]  /*3940*/  BRA `(.L_x_63) ;  /* 0xfffffffc00ec7947 */ /* 0x000fea000383ffff */
.L_x_56:
[----:B------:R-:W-:Y:S05]  /*3950*/  BRA.U UP4, `(.L_x_64) ;  /* 0x0000001104d87547 */ /* 0x000fea000b800000 */
[----:B------:R-:W-:Y:S01]  /*3960*/  UMOV UR4, 0x40 ;  /* 0x0000004000047882 */ /* 0x000fe20000000000 */
[----:B------:R-:W-:Y:S01]  /*3970*/  NOP ;  /* 0x0000000000007918 */ /* 0x000fe20000000000 */
[----:B------:R-:W-:Y:S01]  /*3980*/  ULEA UR5, UR47, UR4, 0x18 ;  /* 0x000000042f057291 */ /* 0x000fe2000f8ec0ff */
[----:B------:R-:W-:Y:S02]  /*3990*/  UMOV UR6, 0x400 ;  /* 0x0000040000067882 */ /* 0x000fe40000000000 */
[----:B------:R-:W-:-:S06]  /*39a0*/  ULEA UR6, UR47, UR6, 0x18 ;  /* 0x000000062f067291 */ /* 0x000fcc000f8ec0ff */
[----:B------:R-:W1:Y:S02]  /*39b0*/  LDS.U8 R0, [UR5+0x1c] ;  /* 0x00001c05ff007984 */ /* 0x000e640008000000 */
[----:B-1----:R-:W-:-:S13]  /*39c0*/  ISETP.NE.AND P0, PT, R0, RZ, PT ;  /* 0x000000ff0000720c */ /* 0x002fda0003f05270 */
[----:B------:R-:W-:Y:S05]  /*39d0*/  @P0 BRA `(.L_x_65) ;  /* 0x0000000400080947 */ /* 0x000fea0003800000 */
[----:B------:R-:W-:Y:S02]  /*39e0*/  UISETP.NE.U32.AND UP1, UPT, UR48, 0x1, UPT ;  /* 0x000000013000788c */ /* 0x000fe4000bf25070 */
[----:B------:R-:W-:-:S07]  /*39f0*/  UIADD3 UR7, UPT, UPT, UR5, 0x8, URZ ;  /* 0x0000000805077890 */ /* 0x000fce000fffe0ff */
[----:B------:R-:W-:Y:S05]  /*3a00*/  BRA.U !UP1, `(.L_x_66) ;  /* 0x00000001099c7547 */ /* 0x000fea000b800000 */
[----:B------:R-:W-:Y:S01]  /*3a10*/  ELECT P0, URZ, PT ;  /* 0x0000000000ff782f */ /* 0x000fe20003800000 */
[----:B------:R-:W-:-:S12]  /*3a20*/  BSSY B0, `(.L_x_66) ;  /* 0x0000025000007945 */ /* 0x000fd80003800000 */
[----:B------:R-:W-:Y:S05]  /*3a30*/  @!P0 BRA `(.L_x_67) ;  /* 0x00000000008c8947 */ /* 0x000fea0003800000 */
[----:B------:R-:W-:-:S05]  /*3a40*/  UMOV UR4, 0x10 ;  /* 0x0000001000047882 */ /* 0x000fca0000000000 */
[----:B------:R-:W-:Y:S04]  /*3a50*/  DEPBAR.LE SB1, 0x36 ;  /* 0x00009d800000791a */ /* 0x000fe80000000000 */
[----:B------:R-:W1:Y:S02]  /*3a60*/  UTCATOMSWS.2CTA.FIND_AND_SET.ALIGN UP0, UR4, UR4 ;  /* 0x00000004000475e3 */ /* 0x000e640008200800 */
[----:B-1----:R-:W-:Y:S01]  /*3a70*/  MOV R10, UR4 ;  /* 0x00000004000a7c02 */ /* 0x002fe20008000f00 */
[----:B------:R-:W-:Y:S06]  /*3a80*/  BRA.U UP0, `(.L_x_68) ;  /* 0x0000000100187547 */ /* 0x000fec000b800000 */
.L_x_69:
[----:B------:R-:W-:Y:S05]  /*3a90*/  NANOSLEEP 0x64 ;  /* 0x000000640000795d */ /* 0x000fea0003800000 */
[----:B------:R-:W-:-:S05]  /*3aa0*/  UMOV UR4, 0x10 ;  /* 0x0000001000047882 */ /* 0x000fca0000000000 */
[----:B------:R-:W-:Y:S04]  /*3ab0*/  DEPBAR.LE SB1, 0x36 ;  /* 0x00009d800000791a */ /* 0x000fe80000000000 */
[----:B------:R-:W1:Y:S02]  /*3ac0*/  UTCATOMSWS.2CTA.FIND_AND_SET.ALIGN UP0, UR4, UR4 ;  /* 0x00000004000475e3 */ /* 0x000e640008200800 */
[----:B-1----:R-:W-:Y:S01]  /*3ad0*/  MOV R10, UR4 ;  /* 0x00000004000a7c02 */ /* 0x002fe20008000f00 */
[----:B------:R-:W-:Y:S05]  /*3ae0*/  BRA.U !UP0, `(.L_x_69) ;  /* 0xfffffffd08e87547 */ /* 0x000fea000b83ffff */
.L_x_68:
[----:B------:R-:W1:Y:S01]  /*3af0*/  LDS R6, [UR5+0x10] ;  /* 0x00001005ff067984 */ /* 0x000e620008000800 */
[----:B------:R-:W-:Y:S01]  /*3b00*/  IMAD.U32 R0, RZ, RZ, UR6 ;  /* 0x00000006ff007e24 */ /* 0x000fe2000f8e00ff */
[----:B------:R-:W-:-:S03]  /*3b10*/  MOV R4, UR49 ;  /* 0x0000003100047c02 */ /* 0x000fc60008000f00 */
[----:B------:R-:W-:Y:S01]  /*3b20*/  VIADD R0, R0, 0x1c0 ;  /* 0x000001c000007836 */ /* 0x000fe20000000000 */
[----:B-1----:R-:W-:-:S04]  /*3b30*/  SHF.L.U32 R6, R6, 0x1f, RZ ;  /* 0x0000001f06067819 */ /* 0x002fc800000006ff */
[----:B------:R-:W1:Y:S02]  /*3b40*/  SYNCS.PHASECHK.TRANS64.TRYWAIT P0, [UR5+0x8], R6 ;  /* 0x00000806ff0075a7 */ /* 0x000e640008001105 */
[----:B-1----:R-:W-:Y:S05]  /*3b50*/  @P0 BRA `(.L_x_70) ;  /* 0x0000000000080947 */ /* 0x002fea0003800000 */
[----:B------:R-:W1:Y:S02]  /*3b60*/  SYNCS.PHASECHK.TRANS64.TRYWAIT P0, [UR5+0x8], R6 ;  /* 0x00000806ff0075a7 */ /* 0x000e640008001105 */
[----:B-1----:R-:W-:Y:S05]  /*3b70*/  @!P0 BRA `(.L_x_71) ;  /* 0x0000006400448947 */ /* 0x002fea0003800000 */
.L_x_70:
[----:B------:R-:W-:Y:S01]  /*3b80*/  PRMT R4, R4, 0x654, R0 ;  /* 0x0000065404047816 */ /* 0x000fe20000000000 */
[----:B------:R-:W-:Y:S01]  /*3b90*/  HFMA2 R0, -RZ, RZ, 0, 5.9604644775390625e-08 ;  /* 0x00000001ff007431 */ /* 0x000fe200000001ff */
[----:B------:R-:W-:Y:S01]  /*3ba0*/  UPRMT UR4, UR49, 0x654, UR7 ;  /* 0x0000065431047896 */ /* 0x000fe20008000007 */
[----:B------:R-:W-:Y:S02]  /*3bb0*/  IMAD.MOV.U32 R8, RZ, RZ, 0xffff ;  /* 0x0000ffffff087424 */ /* 0x000fe400078e00ff */
[----:B-1----:R-:W-:Y:S02]  /*3bc0*/  IMAD.MOV.U32 R6, RZ, RZ, 0x4 ;  /* 0x00000004ff067424 */ /* 0x002fe400078e00ff */
[----:B------:R-:W-:Y:S01]  /*3bd0*/  IMAD.SHL.U32 R9, R10, 0x20, RZ ;  /* 0x000000200a097824 */ /* 0x000fe200078e00ff */
[----:B------:R-:W-:Y:S02]  /*3be0*/  MOV R5, UR4 ;  /* 0x0000000400057c02 */ /* 0x000fe40008000f00 */
[-C--:B------:R-:W-:Y:S01]  /*3bf0*/  SHF.L.U32 R8, R8, R10.reuse, RZ ;  /* 0x0000000a08087219 */ /* 0x080fe200000006ff */
[----:B------:R1:W-:Y:S01]  /*3c00*/  SYNCS.ARRIVE.TRANS64.RED RZ, [UR4], R6 ;  /* 0x00000006ffff79a7 */ /* 0x0003e20008000404 */
[----:B------:R-:W-:Y:S01]  /*3c10*/  SHF.L.U32 R7, R0, R10, RZ ;  /* 0x0000000a00077219 */ /* 0x000fe200000006ff */
[----:B------:R1:W-:Y:S04]  /*3c20*/  STS [UR6+0x1c0], R9 ;  /* 0x0001c009ff007988 */ /* 0x0003e80008000806 */
[----:B------:R1:W-:Y:S04]  /*3c30*/  STAS [R4.64], R10 ;  /* 0x0000000a04007dbd */ /* 0x0003e8000c0008ff */
[----:B------:R1:W-:Y:S04]  /*3c40*/  ATOMS.OR RZ, [UR5+0x14], R8 ;  /* 0x00001408ffff798c */ /* 0x0003e8000b000005 */
[----:B------:R1:W-:Y:S04]  /*3c50*/  ATOMS.OR RZ, [UR5+0x18], R7 ;  /* 0x00001807ffff798c */ /* 0x0003e8000b000005 */
[----:B------:R1:W-:Y:S02]  /*3c60*/  ATOMS.XOR RZ, [UR5+0x10], R0 ;  /* 0x00001000ffff798c */ /* 0x0003e4000b800005 */
.L_x_67:
[----:B------:R-:W-:Y:S05]  /*3c70*/  BSYNC B0 ;  /* 0x0000000000007941 */ /* 0x000fea0003800000 */
.L_x_66:
[----:B------:R-:W-:Y:S05]  /*3c80*/  BRA.U UP1, `(.L_x_72) ;  /* 0x00000001016c7547 */ /* 0x000fea000b800000 */
[----:B------:R-:W-:-:S03]  /*3c90*/  UMOV UR4, 0xffffffff ;  /* 0xffffffff00047882 */ /* 0x000fc60000000000 */
[----:B------:R-:W-:Y:S05]  /*3ca0*/  BRA.DIV UR4, `(.L_x_73) ;  /* 0x0000006604107947 */ /* 0x000fea000b800000 */
[----:B------:R-:W-:-:S13]  /*3cb0*/  ELECT P0, URZ, PT ;  /* 0x0000000000ff782f */ /* 0x000fda0003800000 */
.L_x_191:
[----:B------:R-:W-:Y:S05]  /*3cc0*/  @!P0 BRA `(.L_x_72) ;  /* 0x00000000005c8947 */ /* 0x000fea0003800000 */
[----:B-1----:R-:W1:Y:S02]  /*3cd0*/  LDS R4, [UR5+0x10] ;  /* 0x00001005ff047984 */ /* 0x002e640008000800 */
[----:B-1----:R-:W-:-:S04]  /*3ce0*/  SHF.L.U32 R4, R4, 0x1f, RZ ;  /* 0x0000001f04047819 */ /* 0x002fc800000006ff */
[----:B------:R-:W1:Y:S02]  /*3cf0*/  SYNCS.PHASECHK.TRANS64.TRYWAIT P0, [UR5+0x8], R4 ;  /* 0x00000804ff0075a7 */ /* 0x000e640008001105 */
[----:B-1----:R-:W-:Y:S05]  /*3d00*/  @P0 BRA `(.L_x_74) ;  /* 0x0000000000080947 */ /* 0x002fea0003800000 */
[----:B------:R-:W1:Y:S02]  /*3d10*/  SYNCS.PHASECHK.TRANS64.TRYWAIT P0, [UR5+0x8], R4 ;  /* 0x00000804ff0075a7 */ /* 0x000e640008001105 */
[----:B-1----:R-:W-:Y:S05]  /*3d20*/  @!P0 BRA `(.L_x_75) ;  /* 0x0000006400148947 */ /* 0x002fea0003800000 */
.L_x_74:
[----:B------:R-:W2:Y:S01]  /*3d30*/  LDS R6, [UR6+0x1c0] ;  /* 0x0001c006ff067984 */ /* 0x000ea20008000800 */
[----:B-1----:R-:W-:Y:S02]  /*3d40*/  HFMA2 R0, -RZ, RZ, 0, 5.9604644775390625e-08 ;  /* 0x00000001ff007431 */ /* 0x002fe400000001ff */
[----:B------:R-:W-:Y:S01]  /*3d50*/  IMAD.MOV.U32 R4, RZ, RZ, 0xffff ;  /* 0x0000ffffff047424 */ /* 0x000fe200078e00ff */
[----:B------:R-:W-:Y:S01]  /*3d60*/  UPRMT UR4, UR49, 0x654, UR7 ;  /* 0x0000065431047896 */ /* 0x000fe20008000007 */
[----:B--2---:R-:W-:-:S03]  /*3d70*/  IMAD.SHL.U32 R5, R6, 0x20, RZ ;  /* 0x0000002006057824 */ /* 0x004fc600078e00ff */
[-C--:B------:R-:W-:Y:S02]  /*3d80*/  SHF.L.U32 R4, R4, R6.reuse, RZ ;  /* 0x0000000604047219 */ /* 0x080fe400000006ff */
[----:B------:R-:W-:Y:S01]  /*3d90*/  SHF.L.U32 R6, R0, R6, RZ ;  /* 0x0000000600067219 */ /* 0x000fe200000006ff */
[----:B------:R2:W-:Y:S04]  /*3da0*/  STS [UR6+0x1c0], R5 ;  /* 0x0001c005ff007988 */ /* 0x0005e80008000806 */
[----:B------:R2:W-:Y:S04]  /*3db0*/  ATOMS.OR RZ, [UR5+0x14], R4 ;  /* 0x00001404ffff798c */ /* 0x0005e8000b000005 */
[----:B------:R2:W-:Y:S01]  /*3dc0*/  ATOMS.OR RZ, [UR5+0x18], R6 ;  /* 0x00001806ffff798c */ /* 0x0005e2000b000005 */
[----:B------:R-:W-:Y:S03]  /*3dd0*/  SYNCS.ARRIVE.TRANS64.RED.A1T0 RZ, [UR4], RZ ;  /* 0x000000ffffff79a7 */ /* 0x000fe60008100404 */
[----:B------:R2:W-:Y:S01]  /*3de0*/  ATOMS.XOR RZ, [UR5+0x10], R0 ;  /* 0x00001000ffff798c */ /* 0x0005e2000b800005 */
[----:B------:R-:W-:Y:S05]  /*3df0*/  BRA `(.L_x_72) ;  /* 0x0000000000107947 */ /* 0x000fea0003800000 */
.L_x_65:
[----:B------:R-:W-:Y:S02]  /*3e00*/  MOV R0, 0xffffffff ;  /* 0xffffffff00007802 */ /* 0x000fe40000000f00 */
[----:B------:R-:W-:-:S03]  /*3e10*/  MOV R4, 0x3e40 ;  /* 0x00003e4000047802 */ /* 0x000fc60000000f00 */
[----:B------:R1:W-:Y:S04]  /*3e20*/  STS [UR6+0x1c0], R0 ;  /* 0x0001c000ff007988 */ /* 0x0003e80008000806 */
[----:B-1---5:R-:W-:Y:S05]  /*3e30*/  CALL.REL.NOINC `($__internal_1_$__cuda_sm10x_tcgen05_guardrail_trap_phase_invalid_during_alloc) ;  /* 0x0000006800e87944 */ /* 0x022fea0003c00000 */
.L_x_72:
[----:B------:R-:W-:Y:S05]  /*3e40*/  WARPSYNC.ALL ;  /* 0x0000000000007948 */ /* 0x000fea0003800000 */
[----:B------:R-:W3:Y:S01]  /*3e50*/  S2UR UR4, SR_CgaCtaId ;  /* 0x00000000000479c3 */ /* 0x000ee20000008800 */
[----:B------:R-:W-:Y:S01]  /*3e60*/  UMOV UR26, 0x400 ;  /* 0x00000400001a7882 */ /* 0x000fe20000000000 */
[----:B------:R-:W-:-:S06]  /*3e70*/  NOP ;  /* 0x0000000000007918 */ /* 0x000fcc0000000000 */
[----:B------:R-:W-:Y:S06]  /*3e80*/  BAR.ARV 0x6, 0xa0 ;  /* 0x0182800000007b1d */ /* 0x000fec0000002000 */
[----:B------:R-:W4:Y:S01]  /*3e90*/  LDCU UR6, c[0x0][0x38c] ;  /* 0x00007180ff0677ac */ /* 0x000f220008000800 */
[----:B------:R-:W-:Y:S01]  /*3ea0*/  LOP3.LUT R3, R3, 0xffff, RZ, 0xc0, !PT ;  /* 0x0000ffff03037812 */ /* 0x000fe200078ec0ff */
[----:B-1----:R-:W-:Y:S01]  /*3eb0*/  IMAD.MOV.U32 R9, RZ, RZ, 0x1 ;  /* 0x00000001ff097424 */ /* 0x002fe200078e00ff */
[----:B------:R-:W-:Y:S01]  /*3ec0*/  LOP3.LUT R2, R2, 0xffff, RZ, 0xc0, !PT ;  /* 0x0000ffff02027812 */ /* 0x000fe200078ec0ff */
[----:B------:R-:W-:Y:S01]  /*3ed0*/  IMAD.MOV.U32 R8, RZ, RZ, RZ ;  /* 0x000000ffff087224 */ /* 0x000fe200078e00ff */
[----:B------:R-:W-:Y:S01]  /*3ee0*/  R2UR UR28, R3 ;  /* 0x00000000031c72ca */ /* 0x000fe200000e0000 */
[----:B------:R-:W-:Y:S01]  /*3ef0*/  UMOV UR32, URZ ;  /* 0x000000ff00207c82 */ /* 0x000fe20008000000 */
[----:B------:R-:W-:-:S02]  /*3f00*/  R2UR UR42, R2 ;  /* 0x00000000022a72ca */ /* 0x000fc400000e0000 */
[----:B------:R-:W-:Y:S01]  /*3f10*/  CS2R R2, SRZ ;  /* 0x0000000000027805 */ /* 0x000fe2000001ff00 */
[----:B------:R-:W-:Y:S01]  /*3f20*/  UMOV UR23, URZ ;  /* 0x000000ff00177c82 */ /* 0x000fe20008000000 */
[----:B---3--:R-:W-:Y:S01]  /*3f30*/  ULEA UR26, UR4, UR26, 0x18 ;  /* 0x0000001a041a7291 */ /* 0x008fe2000f8ec0ff */
[----:B------:R-:W-:Y:S01]  /*3f40*/  UMOV UR22, URZ ;  /* 0x000000ff00167c82 */ /* 0x000fe20008000000 */
[----:B------:R-:W-:Y:S02]  /*3f50*/  UISETP.NE.AND UP3, UPT, UR48, URZ, UPT ;  /* 0x000000ff3000728c */ /* 0x000fe4000bf65270 */
[----:B------:R-:W-:Y:S02]  /*3f60*/  UIADD3 UR5, UPT, UPT, UR26, 0x8400, URZ ;  /* 0x000084001a057890 */ /* 0x000fe4000fffe0ff */
[----:B------:R-:W-:-:S03]  /*3f70*/  UIADD3 UR4, UPT, UPT, UR26, 0x20400, URZ ;  /* 0x000204001a047890 */ /* 0x000fc6000fffe0ff */
[----:B--2---:R-:W1:Y:S01]  /*3f80*/  LDS R0, [UR26+0x1c0] ;  /* 0x0001c01aff007984 */ /* 0x004e620008000800 */
[----:B----4-:R-:W-:Y:S02]  /*3f90*/  UIADD3 UR6, UPT, UPT, UR6, 0x1f, URZ ;  /* 0x0000001f06067890 */ /* 0x010fe4000fffe0ff */
[----:B------:R-:W-:Y:S02]  /*3fa0*/  USHF.R.U32.HI UR5, URZ, 0x4, UR5 ;  /* 0x00000004ff057899 */ /* 0x000fe40008011605 */
[----:B------:R-:W-:Y:S02]  /*3fb0*/  USHF.R.S32.HI UR33, URZ, 0x1f, UR6 ;  /* 0x0000001fff217899 */ /* 0x000fe40008011406 */
[----:B------:R-:W-:Y:S02]  /*3fc0*/  USHF.R.U32.HI UR4, URZ, 0x4, UR4 ;  /* 0x00000004ff047899 */ /* 0x000fe40008011604 */
[----:B------:R-:W-:Y:S02]  /*3fd0*/  ULEA.HI UR33, UR33, UR6, URZ, 0x5 ;  /* 0x0000000621217291 */ /* 0x000fe4000f8f28ff */
[----:B------:R-:W-:-:S02]  /*3fe0*/  ULOP3.LUT UR5, UR5, 0x3fff, URZ, 0xc0, !UPT ;  /* 0x00003fff05057892 */ /* 0x000fc4000f8ec0ff */
[----:B------:R-:W-:Y:S02]  /*3ff0*/  USHF.R.S32.HI UR33, URZ, 0x5, UR33 ;  /* 0x00000005ff217899 */ /* 0x000fe40008011421 */
[----:B------:R-:W-:Y:S02]  /*4000*/  ULOP3.LUT UR30, UR4, 0x3fff, URZ, 0xc0, !UPT ;  /* 0x00003fff041e7892 */ /* 0x000fe4000f8ec0ff */
[----:B------:R-:W-:Y:S01]  /*4010*/  UISETP.LT.AND UP0, UPT, UR33, 0x1, UPT ;  /* 0x000000012100788c */ /* 0x000fe2000bf01270 */
[----:B------:R-:W-:Y:S01]  /*4020*/  UMOV UR40, 0x0 ;  /* 0x0000000000287882 */ /* 0x000fe20000000000 */
[----:B------:R-:W-:Y:S01]  /*4030*/  UMOV UR41, 0x8200910 ;  /* 0x0820091000297882 */ /* 0x000fe20000000000 */
[----:B------:R-:W-:Y:S02]  /*4040*/  ULOP3.LUT UR29, UR5, 0x10000, URZ, 0xfc, !UPT ;  /* 0x00010000051d7892 */ /* 0x000fe4000f8efcff */
[----:B------:R-:W-:Y:S02]  /*4050*/  ULOP3.LUT UR30, UR30, 0x10000, URZ, 0xfc, !UPT ;  /* 0x000100001e1e7892 */ /* 0x000fe4000f8efcff */
[----:B------:R-:W-:Y:S01]  /*4060*/  USEL UR43, UR33, 0x1, !UP0 ;  /* 0x00000001212b7887 */ /* 0x000fe2000c000000 */
[----:B------:R-:W-:Y:S01]  /*4070*/  UMOV UR38, 0x0 ;  /* 0x0000000000267882 */ /* 0x000fe20000000000 */
[----:B------:R-:W-:Y:S01]  /*4080*/  UMOV UR39, 0x8200910 ;  /* 0x0820091000277882 */ /* 0x000fe20000000000 */
[----:B------:R-:W-:Y:S01]  /*4090*/  UMOV UR36, 0x0 ;  /* 0x0000000000247882 */ /* 0x000fe20000000000 */
[----:B------:R-:W-:Y:S01]  /*40a0*/  UMOV UR37, 0x8200910 ;  /* 0x0820091000257882 */ /* 0x000fe20000000000 */
[----:B------:R-:W-:Y:S01]  /*40b0*/  UMOV UR34, 0x0 ;  /* 0x0000000000227882 */ /* 0x000fe20000000000 */
[----:B------:R-:W-:Y:S01]  /*40c0*/  UMOV UR35, 0x8200910 ;  /* 0x0820091000237882 */ /* 0x000fe20000000000 */
[----:B-1----:R-:W-:-:S15]  /*40d0*/  R2UR UR44, R0 ;  /* 0x00000000002c72ca */ /* 0x002fde00000e0000 */
.L_x_83:
[C---:B------:R-:W-:Y:S02]  /*40e0*/  LEA R0, R8.reuse, UR26, 0x3 ;  /* 0x0000001a08007c11 */ /* 0x040fe4000f8e18ff */
[----:B------:R-:W-:Y:S02]  /*40f0*/  SHF.L.U32 R4, R3, 0x1f, RZ ;  /* 0x0000001f03047819 */ /* 0x000fe400000006ff */
[----:B------:R-:W-:Y:S02]  /*4100*/  LEA R5, R8, UR26, 0x4 ;  /* 0x0000001a08057c11 */ /* 0x000fe4000f8e20ff */
[----:B------:R-:W1:Y:S02]  /*4110*/  SYNCS.PHASECHK.TRANS64.TRYWAIT P0, [R0+URZ+0x110], R4 ;  /* 0x00011004000075a7 */ /* 0x000e6400080011ff */
[----:B-1-3--:R-:W-:Y:S05]  /*4120*/  @!P0 BRA `(.L_x_76) ;  /* 0x00000060002c8947 */ /* 0x00afea0003800000 */
.L_x_192:
[----:B-1----:R-:W1:Y:S01]  /*4130*/  LDS.128 R4, [R5+0x1a0] ;  /* 0x0001a00005047984 */ /* 0x002e620000000c00 */
[----:B------:R-:W-:Y:S02]  /*4140*/  VIADD R0, R0, 0x120 ;  /* 0x0000012000007836 */ /* 0x000fe40000000000 */
[----:B------:R-:W-:Y:S01]  /*4150*/  VIADD R8, R8, 0x1 ;  /* 0x0000000108087836 */ /* 0x000fe20000000000 */
[----:B------:R-:W-:Y:S01]  /*4160*/  @!PT LDS RZ, [RZ] ;  /* 0x00000000fffff984 */ /* 0x000fe20000000800 */
[----:B------:R-:W-:Y:S01]  /*4170*/  @!PT LDS RZ, [RZ] ;  /* 0x00000000fffff984 */ /* 0x000fe20000000800 */
[----:B------:R-:W-:Y:S01]  /*4180*/  @!PT LDS RZ, [RZ] ;  /* 0x00000000fffff984 */ /* 0x000fe20000000800 */
[----:B------:R-:W-:Y:S01]  /*4190*/  @!PT LDS RZ, [RZ] ;  /* 0x00000000fffff984 */ /* 0x000fe20000000800 */
[----:B------:R2:W-:Y:S06]  /*41a0*/  MEMBAR.ALL.CTA ;  /* 0x0000000000007992 */ /* 0x0005ec0000008000 */
[----:B--2---:R-:W2:Y:S01]  /*41b0*/  FENCE.VIEW.ASYNC.S ;  /* 0x00000000000073c6 */ /* 0x004ea20000000000 */
[----:B------:R-:W-:-:S04]  /*41c0*/  PRMT R0, RZ, 0x654, R0 ;  /* 0x00000654ff007816 */ /* 0x000fc80000000000 */
[----:B--2---:R2:W-:Y:S01]  /*41d0*/  SYNCS.ARRIVE.TRANS64.RED.A1T0 RZ, [R0+URZ], RZ ;  /* 0x000000ff00ff79a7 */ /* 0x0045e200081004ff */
[----:B-1----:R-:W-:Y:S01]  /*41e0*/  LOP3.LUT P1, RZ, R6, 0x1, RZ, 0xc0, !PT ;  /* 0x0000000106ff7812 */ /* 0x002fe2000782c0ff */
[----:B--2---:R-:W-:-:S12]  /*41f0*/  BRA.U UP3, `(.L_x_77) ;  /* 0x0000000503087547 */ /* 0x004fd8000b800000 */
[----:B------:R-:W1:Y:S01]  /*4200*/  LDCU UR4, c[0x0][0x38c] ;  /* 0x00007180ff0477ac */ /* 0x000e620008000800 */
[----:B------:R-:W-:Y:S02]  /*4210*/  PLOP3.LUT P2, PT, PT, PT, PT, 0x80, 0x8 ;  /* 0x000000000008781c */ /* 0x000fe40003f4f070 */
[----:B------:R-:W-:Y:S01]  /*4220*/  SHF.L.U32 R4, R9, 0x1f, RZ ;  /* 0x0000001f09047819 */ /* 0x000fe200000006ff */
[----:B------:R-:W-:Y:S02]  /*4230*/  ULEA UR31, UR32, UR26, 0x3 ;  /* 0x0000001a201f7291 */ /* 0x000fe4000f8e18ff */
[----:B------:R-:W-:Y:S02]  /*4240*/  ULEA UR11, UR32, UR44, 0x6 ;  /* 0x0000002c200b7291 */ /* 0x000fe4000f8e30ff */
[----:B-1----:R-:W-:-:S06]  /*4250*/  UISETP.GE.AND UP0, UPT, UR4, 0x1, UPT ;  /* 0x000000010400788c */ /* 0x002fcc000bf06270 */
[----:B------:R-:W-:-:S05]  /*4260*/  PLOP3.LUT P0, PT, PT, PT, UP0, 0x80, 0x8 ;  /* 0x000000000008781c */ /* 0x000fca0003f0f008 */
[----:B------:R-:W-:-:S08]  /*4270*/  @UP0 ULEA UR4, UR23, UR26, 0x3 ;  /* 0x0000001a17040291 */ /* 0x000fd0000f8e18ff */
[----:B------:R-:W-:-:S04]  /*4280*/  @P0 SHF.L.U32 R0, R2, 0x1f, RZ ;  /* 0x0000001f02000819 */ /* 0x000fc800000006ff */
[----:B------:R1:W2:Y:S01]  /*4290*/  @P0 SYNCS.PHASECHK.TRANS64.TRYWAIT P2, [UR4], R0 ;  /* 0x00000000ff0005a7 */ /* 0x0002a20008041104 */
[----:B------:R-:W3:Y:S02]  /*42a0*/  SYNCS.PHASECHK.TRANS64.TRYWAIT P0, [UR31+0x150], R4 ;  /* 0x00015004ff0075a7 */ /* 0x000ee4000800111f */
[----:B-123--:R-:W-:Y:S05]  /*42b0*/  @!P0 BRA `(.L_x_78) ;  /* 0x0000005c00dc8947 */ /* 0x00efea0003800000 */
.L_x_194:
[----:B------:R-:W-:Y:S01]  /*42c0*/  UMOV UR27, UR22 ;  /* 0x00000016001b7c82 */ /* 0x000fe20008000000 */
[----:B------:R-:W-:Y:S05]  /*42d0*/  BRA.U !UP0, `(.L_x_79) ;  /* 0x0000000108c07547 */ /* 0x000fea000b800000 */
[----:B------:R-:W-:Y:S02]  /*42e0*/  UIADD3 UR27, UPT, UPT, UR43, UR22, URZ ;  /* 0x000000162b1b7290 */ /* 0x000fe4000fffe0ff */
[----:B------:R-:W-:Y:S01]  /*42f0*/  UPLOP3.LUT UP2, UPT, UPT, UPT, UPT, 0x40, 0x4 ;  /* 0x000000000004789c */ /* 0x000fe20003f4e870 */
[----:B------:R-:W-:Y:S01]  /*4300*/  UMOV UR24, UR33 ;  /* 0x0000002100187c82 */ /* 0x000fe20008000000 */
[----:B------:R-:W-:-:S09]  /*4310*/  UMOV UR10, UR23 ;  /* 0x00000017000a7c82 */ /* 0x000fd20008000000 */
.L_x_82:
[----:B--2---:R-:W-:Y:S01]  /*4320*/  ULEA UR5, UR10, UR26, 0x3 ;  /* 0x0000001a0a057291 */ /* 0x004fe2000f8e18ff */
[----:B---3--:R-:W-:Y:S11]  /*4330*/  @P2 BRA `(.L_x_80) ;  /* 0x00000000000c2947 */ /* 0x008ff60003800000 */
[----:B-1----:R-:W-:Y:S04]  /*4340*/  SHF.L.U32 R4, R2, 0x1f, RZ ;  /* 0x0000001f02047819 */ /* 0x002fe800000006ff */
[----:B------:R-:W1:Y:S02]  /*4350*/  SYNCS.PHASECHK.TRANS64.TRYWAIT P0, [UR5], R4 ;  /* 0x00000004ff0075a7 */ /* 0x000e640008001105 */
[----:B-1----:R-:W-:Y:S05]  /*4360*/  @!P0 BRA `(.L_x_81) ;  /* 0x0000005c00c88947 */ /* 0x002fea0003800000 */
.L_x_80:
[----:B------:R-:W-:Y:S01]  /*4370*/  UISETP.NE.AND UP0, UPT, UR24, 0x1, UPT ;  /* 0x000000011800788c */ /* 0x000fe2000bf05270 */
[----:B------:R-:W-:Y:S01]  /*4380*/  PLOP3.LUT P2, PT, PT, PT, PT, 0x80, 0x8 ;  /* 0x000000000008781c */ /* 0x000fe20003f4f070 */
[----:B------:R-:W-:Y:S02]  /*4390*/  UIADD3 UR4, UPT, UPT, UR10, 0x1, URZ ;  /* 0x000000010a047890 */ /* 0x000fe4000fffe0ff */
[----:B------:R-:W-:Y:S02]  /*43a0*/  UIADD3 UR25, UPT, UPT, UR5, 0x60, URZ ;  /* 0x0000006005197890 */ /* 0x000fe4000fffe0ff */
[----:B------:R-:W-:Y:S01]  /*43b0*/  UISETP.NE.AND UP1, UPT, UR4, 0xc, UPT ;  /* 0x0000000c0400788c */ /* 0x000fe2000bf25270 */
[----:B------:R-:W-:Y:S01]  /*43c0*/  PLOP3.LUT P0, PT, PT, PT, UP0, 0x80, 0x8 ;  /* 0x000000000008781c */ /* 0x000fe20003f0f008 */
[----:B------:R-:W-:Y:S02]  /*43d0*/  UIADD3 UR22, UPT, UPT, UR22, 0x1, URZ ;  /* 0x0000000116167890 */ /* 0x000fe4000fffe0ff */
[----:B------:R-:W-:Y:S02]  /*43e0*/  USEL UR6, URZ, 0x1, UP1 ;  /* 0x00000001ff067887 */ /* 0x000fe40008800000 */
[----:B------:R-:W-:Y:S02]  /*43f0*/  USEL UR23, UR4, URZ, UP1 ;  /* 0x000000ff04177287 */ /* 0x000fe40008800000 */
[----:B------:R-:W-:Y:S02]  /*4400*/  UIADD3 UR24, UPT, UPT, UR24, -0x1, URZ ;  /* 0xffffffff18187890 */ /* 0x000fe4000fffe0ff */
[----:B------:R-:W-:Y:S01]  /*4410*/  @UP0 ULEA UR4, UR23, UR26, 0x3 ;  /* 0x0000001a17040291 */ /* 0x000fe2000f8e18ff */
[----:B------:R-:W-:Y:S01]  /*4420*/  LOP3.LUT R2, R2, UR6, RZ, 0x3c, !PT ;  /* 0x0000000602027c12 */ /* 0x000fe2000f8e3cff */
[----:B------:R-:W-:Y:S02]  /*4430*/  ULEA UR6, UR10, UR30, 0x9 ;  /* 0x0000001e0a067291 */ /* 0x000fe4000f8e48ff */
[----:B------:R-:W-:Y:S01]  /*4440*/  UISETP.NE.AND UP0, UPT, UR22, UR27, UPT ;  /* 0x0000001b1600728c */ /* 0x000fe2000bf05270 */
[----:B-1----:R-:W-:Y:S01]  /*4450*/  @P0 SHF.L.U32 R0, R2, 0x1f, RZ ;  /* 0x0000001f02000819 */ /* 0x002fe200000006ff */
[----:B------:R-:W-:Y:S02]  /*4460*/  UIADD3 UR20, UPT, UPT, UR6, 0x2, URZ ;  /* 0x0000000206147890 */ /* 0x000fe4000fffe0ff */
[----:B------:R-:W-:Y:S01]  /*4470*/  UIADD3 UR16, UPT, UPT, UR6, 0x4, URZ ;  /* 0x0000000406107890 */ /* 0x000fe2000fffe0ff */
[----:B------:R2:W3:Y:S01]  /*4480*/  @P0 SYNCS.PHASECHK.TRANS64.TRYWAIT P2, [UR4], R0 ;  /* 0x00000000ff0005a7 */ /* 0x0004e20008041104 */
[----:B------:R-:W-:Y:S02]  /*4490*/  ULEA UR4, UR10, UR29, 0x9 ;  /* 0x0000001d0a047291 */ /* 0x000fe4000f8e48ff */
[----:B------:R-:W-:Y:S02]  /*44a0*/  UIADD3 UR12, UPT, UPT, UR6, 0x6, URZ ;  /* 0x00000006060c7890 */ /* 0x000fe4000fffe0ff */
[----:B------:R-:W-:Y:S02]  /*44b0*/  UIADD3 UR18, UPT, UPT, UR4, 0x2, URZ ;  /* 0x0000000204127890 */ /* 0x000fe4000fffe0ff */
[----:B------:R-:W-:Y:S02]  /*44c0*/  UIADD3 UR14, UPT, UPT, UR4, 0x4, URZ ;  /* 0x00000004040e7890 */ /* 0x000fe4000fffe0ff */
[----:B------:R-:W-:Y:S01]  /*44d0*/  UIADD3 UR8, UPT, UPT, UR4, 0x6, URZ ;  /* 0x0000000604087890 */ /* 0x000fe2000fffe0ff */
[----:B------:R-:W-:Y:S01]  /*44e0*/  UMOV UR7, 0x40004040 ;  /* 0x4000404000077882 */ /* 0x000fe20000000000 */
[----:B------:R-:W-:Y:S01]  /*44f0*/  UMOV UR5, 0x40004040 ;  /* 0x4000404000057882 */ /* 0x000fe20000000000 */
[----:B------:R-:W-:Y:S01]  /*4500*/  UMOV UR21, 0x40004040 ;  /* 0x4000404000157882 */ /* 0x000fe20000000000 */
[----:B------:R2:W-:Y:S01]  /*4510*/  UTCHMMA.2CTA gdesc[UR4], gdesc[UR6], tmem[UR11], tmem[UR40], idesc[UR41], UP2 ;  /* 0x00ff2806040075ea */ /* 0x0005e2000920000b */
[----:B------:R-:W-:Y:S01]  /*4520*/  UPLOP3.LUT UP2, UPT, UPT, UPT, UPT, 0x80, 0x8 ;  /* 0x000000000008789c */ /* 0x000fe20003f4f070 */
[----:B------:R-:W-:Y:S01]  /*4530*/  UMOV UR19, 0x40004040 ;  /* 0x4000404000137882 */ /* 0x000fe20000000000 */
[----:B------:R-:W-:Y:S01]  /*4540*/  UMOV UR17, 0x40004040 ;  /* 0x4000404000117882 */ /* 0x000fe20000000000 */
[----:B------:R2:W-:Y:S01]  /*4550*/  UTCHMMA.2CTA gdesc[UR18], gdesc[UR20], tmem[UR11], tmem[UR38], idesc[UR39], UPT ;  /* 0x00ff2614120075ea */ /* 0x0005e2000ba0000b */
[----:B------:R-:W-:Y:S01]  /*4560*/  UMOV UR15, 0x40004040 ;  /* 0x40004040000f7882 */ /* 0x000fe20000000000 */
[----:B------:R-:W-:Y:S01]  /*4570*/  UMOV UR13, 0x40004040 ;  /* 0x40004040000d7882 */ /* 0x000fe20000000000 */
[----:B------:R-:W-:Y:S01]  /*4580*/  UMOV UR9, 0x40004040 ;  /* 0x4000404000097882 */ /* 0x000fe20000000000 */
[----:B------:R2:W-:Y:S01]  /*4590*/  UTCHMMA.2CTA gdesc[UR14], gdesc[UR16], tmem[UR11], tmem[UR36], idesc[UR37], UPT ;  /* 0x00ff24100e0075ea */ /* 0x0005e2000ba0000b */
[----:B------:R2:W-:Y:S01]  /*45a0*/  UTCHMMA.2CTA gdesc[UR8], gdesc[UR12], tmem[UR11], tmem[UR34], idesc[UR35], UPT ;  /* 0x00ff220c080075ea */ /* 0x0005e2000ba0000b */
[----:B------:R2:W-:Y:S01]  /*45b0*/  UTCBAR.2CTA.MULTICAST [UR25], URZ, UR28 ;  /* 0x000000ff190073e9 */ /* 0x0005e2000820081c */
[----:B------:R-:W-:Y:S01]  /*45c0*/  UMOV UR10, UR23 ;  /* 0x00000017000a7c82 */ /* 0x000fe20008000000 */
[----:B------:R-:W-:Y:S05]  /*45d0*/  BRA.U UP0, `(.L_x_82) ;  /* 0xfffffffd00507547 */ /* 0x000fea000b83ffff */
.L_x_79:
[----:B--2---:R-:W-:Y:S01]  /*45e0*/  UIADD3 UR4, UPT, UPT, UR31, 0x130, URZ ;  /* 0x000001301f047890 */ /* 0x004fe2000fffe0ff */
[----:B------:R-:W-:-:S08]  /*45f0*/  UMOV UR22, UR27 ;  /* 0x0000001b00167c82 */ /* 0x000fd00008000000 */
[----:B------:R2:W-:Y:S01]  /*4600*/  UTCBAR.2CTA.MULTICAST [UR4], URZ, UR42 ;  /* 0x000000ff040073e9 */ /* 0x0005e2000820082a */
[----:B------:R-:W-:Y:S02]  /*4610*/  NOP ;  /* 0x0000000000007918 */ /* 0x000fe40000000000 */
.L_x_77:
[----:B--2---:R-:W-:Y:S01]  /*4620*/  UIADD3 UR4, UPT, UPT, UR32, 0x1, URZ ;  /* 0x0000000120047890 */ /* 0x004fe2000fffe0ff */
[----:B------:R-:W-:-:S03]  /*4630*/  ISETP.NE.AND P0, PT, R8, 0x2, PT ;  /* 0x000000020800780c */ /* 0x000fc60003f05270 */
[----:B------:R-:W-:Y:S01]  /*4640*/  UISETP.NE.AND UP0, UPT, UR4, 0x4, UPT ;  /* 0x000000040400788c */ /* 0x000fe2000bf05270 */
[----:B-1----:R-:W-:Y:S02]  /*4650*/  SEL R0, RZ, 0x1, P0 ;  /* 0x00000001ff007807 */ /* 0x002fe40000000000 */
[----:B------:R-:W-:Y:S01]  /*4660*/  SEL R8, R8, RZ, P0 ;  /* 0x000000ff08087207 */ /* 0x000fe20000000000 */
[----:B------:R-:W-:Y:S01]  /*4670*/  USEL UR5, URZ, 0x1, UP0 ;  /* 0x00000001ff057887 */ /* 0x000fe20008000000 */
[----:B------:R-:W-:Y:S01]  /*4680*/  LOP3.LUT R3, R3, R0, RZ, 0x3c, !PT ;  /* 0x0000000003037212 */ /* 0x000fe200078e3cff */
[----:B------:R-:W-:-:S04]  /*4690*/  USEL UR32, UR4, URZ, UP0 ;  /* 0x000000ff04207287 */ /* 0x000fc80008000000 */
[----:B------:R-:W-:Y:S01]  /*46a0*/  LOP3.LUT R9, R9, UR5, RZ, 0x3c, !PT ;  /* 0x0000000509097c12 */ /* 0x000fe2000f8e3cff */
[----:B------:R-:W-:Y:S07]  /*46b0*/  @P1 BRA `(.L_x_83) ;  /* 0xfffffff800881947 */ /* 0x000fee000383ffff */
[----:B------:R-:W1:Y:S01]  /*46c0*/  S2UR UR8, SR_CgaCtaId ;  /* 0x00000000000879c3 */ /* 0x000e620000008800 */
[----:B------:R-:W-:Y:S01]  /*46d0*/  ELECT P0, URZ, PT ;  /* 0x0000000000ff782f */ /* 0x000fe20003800000 */
[----:B------:R-:W-:Y:S01]  /*46e0*/  HFMA2 R0, -RZ, RZ, 0, 5.9604644775390625e-08 ;  /* 0x00000001ff007431 */ /* 0x000fe200000001ff */
[----:B------:R-:W-:-:S05]  /*46f0*/  UMOV UR4, 0x40 ;  /* 0x0000004000047882 */ /* 0x000fca0000000000 */
[----:B------:R-:W-:Y:S01]  /*4700*/  UVIRTCOUNT.DEALLOC.SMPOOL 0x80 ;  /* 0x000000800000784c */ /* 0x000fe20000000000 */
[----:B------:R-:W-:Y:S02]  /*4710*/  UISETP.NE.AND UP1, UPT, UR48, URZ, UPT ;  /* 0x000000ff3000728c */ /* 0x000fe4000bf25270 */
[----:B-1----:R-:W-:-:S09]  /*4720*/  ULEA UR8, UR8, UR4, 0x18 ;  /* 0x0000000408087291 */ /* 0x002fd2000f8ec0ff */
[----:B------:R1:W-:Y:S01]  /*4730*/  @P0 STS.U8 [UR8+0x1c], R0 ;  /* 0x00001c00ff000988 */ /* 0x0003e20008000008 */
[----:B------:R-:W-:Y:S05]  /*4740*/  BRA.U UP1, `(.L_x_84) ;  /* 0x0000000101a07547 */ /* 0x000fea000b800000 */
[----:B------:R-:W-:Y:S01]  /*4750*/  UIADD3 UR7, UPT, UPT, UR26, 0x150, URZ ;  /* 0x000001501a077890 */ /* 0x000fe2000fffe0ff */
[----:B------:R-:W-:-:S03]  /*4760*/  SHF.L.U32 R2, R9, 0x1f, RZ ;  /* 0x0000001f09027819 */ /* 0x000fc600000006ff */
[----:B------:R-:W-:-:S09]  /*4770*/  ULEA UR4, UR32, UR7, 0x3 ;  /* 0x0000000720047291 */ /* 0x000fd2000f8e18ff */
[----:B------:R-:W2:Y:S02]  /*4780*/  SYNCS.PHASECHK.TRANS64.TRYWAIT P0, [UR4], R2 ;  /* 0x00000002ff0075a7 */ /* 0x000ea40008001104 */
[----:B--2---:R-:W-:Y:S05]  /*4790*/  @!P0 BRA `(.L_x_85) ;  /* 0x0000005800d48947 */ /* 0x004fea0003800000 */
.L_x_197:
        /* <DEDUP_REMOVED lines=9> */
.L_x_199:
        /* <DEDUP_REMOVED lines=9> */
.L_x_201:
[----:B------:R-:W-:-:S04]  /*48c0*/  UIADD3 UR4, UPT, UPT, UR4, 0x1, URZ ;  /* 0x0000000104047890 */ /* 0x000fc8000fffe0ff */
[----:B------:R-:W-:-:S04]  /*48d0*/  UISETP.NE.AND UP0, UPT, UR4, 0x4, UPT ;  /* 0x000000040400788c */ /* 0x000fc8000bf05270 */
[----:B------:R-:W-:Y:S02]  /*48e0*/  USEL UR5, URZ, 0x1, UP0 ;  /* 0x00000001ff057887 */ /* 0x000fe40008000000 */
[----:B------:R-:W-:-:S04]  /*48f0*/  USEL UR4, UR4, URZ, UP0 ;  /* 0x000000ff04047287 */ /* 0x000fc80008000000 */
[----:B------:R-:W-:Y:S01]  /*4900*/  ULEA UR4, UR4, UR7, 0x3 ;  /* 0x0000000704047291 */ /* 0x000fe2000f8e18ff */
[----:B------:R-:W-:-:S04]  /*4910*/  LOP3.LUT R2, R2, UR5, RZ, 0x3c, !PT ;  /* 0x0000000502027c12 */ /* 0x000fc8000f8e3cff */
[----:B------:R-:W-:Y:S01]  /*4920*/  SHF.L.U32 R2, R2, 0x1f, RZ ;  /* 0x0000001f02027819 */ /* 0x000fe200000006ff */
[----:B-1----:R-:W-:-:S04]  /*4930*/  IMAD.U32 R0, RZ, RZ, UR4 ;  /* 0x00000004ff007e24 */ /* 0x002fc8000f8e00ff */
[----:B------:R1:W2:Y:S03]  /*4940*/  SYNCS.PHASECHK.TRANS64.TRYWAIT P0, [R0+URZ], R2 ;  /* 0x00000002000075a7 */ /* 0x0002a600080011ff */
[----:B--2---:R-:W-:Y:S05]  /*4950*/  @!P0 NANOSLEEP.SYNCS 0x989680 ;  /* 0x009896800000895d */ /* 0x004fea0003900000 */
[----:B------:R-:W2:Y:S02]  /*4960*/  @!P0 SYNCS.PHASECHK.TRANS64 P0, [R0+URZ], R2 ;  /* 0x00000002000085a7 */ /* 0x000ea400080010ff */
[----:B--2---:R-:W-:Y:S05]  /*4970*/  @P0 BRA `(.L_x_88) ;  /* 0x0000000000200947 */ /* 0x004fea0003800000 */
.L_x_89:
[----:B--2---:R2:W4:Y:S02]  /*4980*/  SYNCS.PHASECHK.TRANS64.TRYWAIT P0, [R0+URZ], R2 ;  /* 0x00000002000075a7 */ /* 0x00452400080011ff */
[----:B----4-:R-:W-:Y:S05]  /*4990*/  @!P0 NANOSLEEP.SYNCS 0x989680 ;  /* 0x009896800000895d */ /* 0x010fea0003900000 */
[----:B------:R-:W4:Y:S02]  /*49a0*/  @!P0 SYNCS.PHASECHK.TRANS64 P0, [R0+URZ], R2 ;  /* 0x00000002000085a7 */ /* 0x000f2400080010ff */
[----:B----4-:R-:W-:Y:S05]  /*49b0*/  @!P0 BRA `(.L_x_89) ;  /* 0xfffffffc00f08947 */ /* 0x010fea000383ffff */
[----:B------:R-:W-:Y:S05]  /*49c0*/  BRA `(.L_x_88) ;  /* 0x00000000000c7947 */ /* 0x000fea0003800000 */
.L_x_84:
[----:B------:R-:W-:-:S04]  /*49d0*/  UIADD3 UR4, UPT, UPT, UR26, 0x190, URZ ;  /* 0x000001901a047890 */ /* 0x000fc8000fffe0ff */
[----:B------:R-:W-:-:S09]  /*49e0*/  UPRMT UR4, UR49, 0x654, UR4 ;  /* 0x0000065431047896 */ /* 0x000fd20008000004 */
[----:B------:R-:W-:Y:S03]  /*49f0*/  SYNCS.ARRIVE.TRANS64.RED.A1T0 RZ, [UR4], RZ ;  /* 0x000000ffffff79a7 */ /* 0x000fe60008100404 */
.L_x_88:
[----:B-12---:R-:W-:Y:S01]  /*4a00*/  SHF.L.U32 R2, RZ, 0x1f, RZ ;  /* 0x0000001fff027819 */ /* 0x006fe200000006ff */
[----:B------:R-:W-:Y:S01]  /*4a10*/  UIADD3 UR4, UPT, UPT, UR26, 0x190, URZ ;  /* 0x000001901a047890 */ /* 0x000fe2000fffe0ff */
[----:B------:R-:W-:Y:S02]  /*4a20*/  PLOP3.LUT P0, PT, PT, PT, UP1, 0x80, 0x8 ;  /* 0x000000000008781c */ /* 0x000fe40003f0f018 */
[----:B------:R-:W1:Y:S02]  /*4a30*/  SYNCS.PHASECHK.TRANS64.TRYWAIT P1, [UR26+0x190], R2 ;  /* 0x00019002ff0075a7 */ /* 0x000e64000802111a */
[----:B-1----:R-:W-:Y:S09]  /*4a40*/  @!P1 BRA `(.L_x_90) ;  /* 0x0000005800709947 */ /* 0x002ff20003800000 */
.L_x_203:
[----:B------:R-:W-:Y:S01]  /*4a50*/  @!UP1 UPRMT UR4, UR49, 0x654, UR4 ;  /* 0x0000065431049896 */ /* 0x000fe20008000004 */
[----:B------:R-:W-:Y:S01]  /*4a60*/  UMOV UR5, 0xffff ;  /* 0x0000ffff00057882 */ /* 0x000fe20000000000 */
[----:B------:R-:W-:-:S07]  /*4a70*/  UMOV UR6, 0x1 ;  /* 0x0000000100067882 */ /* 0x000fce0000000000 */
[----:B------:R-:W-:Y:S01]  /*4a80*/  @!P0 SYNCS.ARRIVE.TRANS64.RED.A1T0 RZ, [UR4], RZ ;  /* 0x000000ffffff89a7 */ /* 0x000fe20008100404 */
[----:B------:R-:W-:Y:S01]  /*4a90*/  NOP ;  /* 0x0000000000007918 */ /* 0x000fe20000000000 */
[----:B-1----:R-:W1:Y:S01]  /*4aa0*/  LDS R0, [UR8+0x14] ;  /* 0x00001408ff007984 */ /* 0x002e620008000800 */
[----:B------:R-:W-:-:S04]  /*4ab0*/  ULOP3.LUT UR4, UR44, 0xffff, URZ, 0xc0, !UPT ;  /* 0x0000ffff2c047892 */ /* 0x000fc8000f8ec0ff */
[----:B------:R-:W-:-:S04]  /*4ac0*/  USHF.R.U32.HI UR4, URZ, 0x5, UR4 ;  /* 0x00000005ff047899 */ /* 0x000fc80008011604 */
[----:B------:R-:W-:Y:S02]  /*4ad0*/  USHF.L.U32 UR5, UR5, UR4, URZ ;  /* 0x0000000405057299 */ /* 0x000fe400080006ff */
[----:B------:R-:W-:-:S04]  /*4ae0*/  USHF.L.U32 UR4, UR6, UR4, URZ ;  /* 0x0000000406047299 */ /* 0x000fc800080006ff */
[----:B-1----:R-:W-:-:S04]  /*4af0*/  LOP3.LUT R0, R0, UR5, RZ, 0xc0, !PT ;  /* 0x0000000500007c12 */ /* 0x002fc8000f8ec0ff */
[----:B------:R-:W-:-:S13]  /*4b00*/  ISETP.NE.AND P0, PT, R0, UR5, PT ;  /* 0x0000000500007c0c */ /* 0x000fda000bf05270 */
[----:B------:R-:W-:Y:S05]  /*4b10*/  @P0 BRA `(.L_x_91) ;  /* 0x0000000000580947 */ /* 0x000fea0003800000 */
[----:B------:R-:W1:Y:S02]  /*4b20*/  LDS R0, [UR8+0x18] ;  /* 0x00001808ff007984 */ /* 0x000e640008000800 */
[----:B-1----:R-:W-:-:S04]  /*4b30*/  LOP3.LUT R0, R0, UR4, RZ, 0xc0, !PT ;  /* 0x0000000400007c12 */ /* 0x002fc8000f8ec0ff */
[----:B------:R-:W-:-:S13]  /*4b40*/  ISETP.NE.AND P0, PT, R0, UR4, PT ;  /* 0x0000000400007c0c */ /* 0x000fda000bf05270 */
[----:B------:R-:W-:Y:S05]  /*4b50*/  @P0 BRA `(.L_x_92) ;  /* 0x00000000003c0947 */ /* 0x000fea0003800000 */
[----:B------:R-:W1:Y:S01]  /*4b60*/  S2R R2, SR_LANEID ;  /* 0x0000000000027919 */ /* 0x000e620000000000 */
[----:B------:R-:W-:-:S06]  /*4b70*/  ULOP3.LUT UR5, URZ, UR5, URZ, 0x33, !UPT ;  /* 0x00000005ff057292 */ /* 0x000fcc000f8e33ff */
[----:B------:R-:W-:-:S04]  /*4b80*/  IMAD.U32 R0, RZ, RZ, UR5 ;  /* 0x00000005ff007e24 */ /* 0x000fc8000f8e00ff */
[----:B------:R2:W4:Y:S02]  /*4b90*/  REDUX UR7, R0 ;  /* 0x00000000000773c4 */ /* 0x0005240000000000 */
[----:B------:R1:W-:Y:S01]  /*4ba0*/  UTCATOMSWS.AND URZ, UR5 ;  /* 0x0000000500ff79e3 */ /* 0x0003e20008000000 */
[----:B--2---:R-:W-:Y:S01]  /*4bb0*/  LOP3.LUT R0, RZ, UR4, RZ, 0x33, !PT ;  /* 0x00000004ff007c12 */ /* 0x004fe2000f8e33ff */
[----:B------:R-:W-:Y:S02]  /*4bc0*/  VOTEU.ANY UR4, UPT, PT ;  /* 0x0000000000047886 */ /* 0x000fe400038e0100 */
[----:B------:R-:W-:Y:S02]  /*4bd0*/  UFLO.U32 UR4, UR4 ;  /* 0x00000004000472bd */ /* 0x000fe400080e0000 */
[----:B------:R-:W2:Y:S04]  /*4be0*/  REDUX UR6, R0 ;  /* 0x00000000000673c4 */ /* 0x000ea80000000000 */
[----:B-1----:R-:W-:-:S02]  /*4bf0*/  ISETP.EQ.U32.AND P0, PT, R2, UR4, PT ;  /* 0x0000000402007c0c */ /* 0x002fc4000bf02070 */
[----:B----4-:R-:W-:-:S11]  /*4c00*/  MOV R2, UR7 ;  /* 0x0000000700027c02 */ /* 0x010fd60008000f00 */
[----:B------:R1:W-:Y:S01]  /*4c10*/  @P0 ATOMS.AND RZ, [UR8+0x14], R2 ;  /* 0x00001402ffff098c */ /* 0x0003e2000a800008 */
[----:B--2---:R-:W-:-:S05]  /*4c20*/  IMAD.U32 R0, RZ, RZ, UR6 ;  /* 0x00000006ff007e24 */ /* 0x004fca000f8e00ff */
[----:B------:R1:W-:Y:S01]  /*4c30*/  @P0 ATOMS.AND RZ, [UR8+0x18], R0 ;  /* 0x00001800ffff098c */ /* 0x0003e2000a800008 */
[----:B------:R-:W-:Y:S05]  /*4c40*/  BRA `(.L_x_93) ;  /* 0x0000000000147947 */ /* 0x000fea0003800000 */
.L_x_92:
[----:B------:R-:W-:Y:S02]  /*4c50*/  MOV R2, 0x4c70 ;  /* 0x00004c7000027802 */ /* 0x000fe40000000f00 */
[----:B---3-5:R-:W-:Y:S05]  /*4c60*/  CALL.REL.NOINC `($__internal_0_$__cuda_sm10x_tcgen05_guardrail_trap_col_being_dealloced_not_returned_by_alloc) ;  /* 0x0000005c00507944 */ /* 0x028fea0003c00000 */
[----:B------:R-:W-:Y:S05]  /*4c70*/  BRA `(.L_x_93) ;  /* 0x0000000000087947 */ /* 0x000fea0003800000 */
.L_x_91:
[----:B------:R-:W-:Y:S02]  /*4c80*/  MOV R2, 0x4ca0 ;  /* 0x00004ca000027802 */ /* 0x000fe40000000f00 */
[----:B---3-5:R-:W-:Y:S05]  /*4c90*/  CALL.REL.NOINC `($__internal_2_$__cuda_sm10x_tcgen05_guardrail_trap_unallocated_columns_being_dealloced) ;  /* 0x0000005c005c7944 */ /* 0x028fea0003c00000 */
.L_x_93:
[----:B------:R-:W-:Y:S01]  /*4ca0*/  NOP ;  /* 0x0000000000007918 */ /* 0x000fe20000000000 */
[----:B------:R-:W-:Y:S05]  /*4cb0*/  EXIT ;  /* 0x000000000000794d */ /* 0x000fea0003800000 */
.L_x_64:
[----:B------:R-:W-:-:S09]  /*4cc0*/  UISETP.NE.OR UP0, UPT, UR25, 0x3, !UP3 ;  /* 0x000000031900788c */ /* 0x000fd2000df05670 */
[----:B------:R-:W-:Y:S05]  /*4cd0*/  BRA.U UP0, `(.L_x_94) ;  /* 0x0000001100b87547 */ /* 0x000fea000b800000 */
[----:B------:R-:W1:Y:S01]  /*4ce0*/  LDCU UR31, c[0x0][0x370] ;  /* 0x00006e00ff1f77ac */ /* 0x000e620008000800 */
[----:B------:R-:W2:Y:S01]  /*4cf0*/  LDC.64 R16, c[0x0][0x348] ;  /* 0x0000d200ff107b82 */ /* 0x000ea20000000a00 */
[----:B------:R-:W-:Y:S02]  /*4d00*/  HFMA2 R13, -RZ, RZ, 0, 0 ;  /* 0x00000000ff0d7431 */ /* 0x000fe400000001ff */
[----:B------:R-:W-:Y:S01]  /*4d10*/  IMAD.MOV.U32 R15, RZ, RZ, 0x1 ;  /* 0x00000001ff0f7424 */ /* 0x000fe200078e00ff */
[----:B------:R-:W1:Y:S01]  /*4d20*/  LDCU.128 UR48, c[0x0][0xb10] ;  /* 0x00016200ff3077ac */ /* 0x000e620008000c00 */
[----:B------:R-:W-:Y:S01]  /*4d30*/  IMAD.MOV.U32 R14, RZ, RZ, RZ ;  /* 0x000000ffff0e7224 */ /* 0x000fe200078e00ff */
[----:B------:R-:W-:Y:S01]  /*4d40*/  MOV R7, 0x2000 ;  /* 0x0000200000077802 */ /* 0x000fe20000000f00 */
[----:B------:R-:W3:Y:S01]  /*4d50*/  LDCU UR30, c[0x0][0x374] ;  /* 0x00006e80ff1e77ac */ /* 0x000ee20008000800 */
[----:B------:R-:W4:Y:S01]  /*4d60*/  LDC.64 R2, c[0x0][0x888] ;  /* 0x00022200ff027b82 */ /* 0x000f220000000a00 */
[----:B------:R-:W3:Y:S01]  /*4d70*/  LDCU UR15, c[0x0][0xb0c] ;  /* 0x00016180ff0f77ac */ /* 0x000ee20008000800 */
[----:B------:R-:W2:Y:S06]  /*4d80*/  LDCU UR52, c[0x0][0xb20] ;  /* 0x00016400ff3477ac */ /* 0x000eac0008000800 */
[----:B------:R-:W4:Y:S01]  /*4d90*/  LDC.64 R4, c[0x0][0x890] ;  /* 0x00022400ff047b82 */ /* 0x000f220000000a00 */
[----:B------:R-:W2:Y:S01]  /*4da0*/  LDCU UR4, c[0x0][0xb30] ;  /* 0x00016600ff0477ac */ /* 0x000ea20008000800 */
[----:B------:R-:W-:Y:S01]  /*4db0*/  UMOV UR21, 0x400 ;  /* 0x0000040000157882 */ /* 0x000fe20000000000 */
[----:B-1----:R-:W-:-:S02]  /*4dc0*/  UIMAD.WIDE.U32 UR6, UR31, UR48, URZ ;  /* 0x000000301f0672a5 */ /* 0x002fc4000f8e00ff */
[----:B---3--:R-:W-:Y:S02]  /*4dd0*/  UIMAD.WIDE.U32 UR8, UR30, UR51, URZ ;  /* 0x000000331e0872a5 */ /* 0x008fe4000f8e00ff */
[----:B------:R-:W-:Y:S02]  /*4de0*/  ULEA UR21, UR47, UR21, 0x18 ;  /* 0x000000152f157291 */ /* 0x000fe4000f8ec0ff */
[----:B------:R-:W-:Y:S02]  /*4df0*/  UPLOP3.LUT UP2, UPT, UPT, UPT, UPT, 0x40, 0x4 ;  /* 0x000000000004789c */ /* 0x000fe40003f4e870 */
[----:B------:R-:W-:Y:S01]  /*4e00*/  UIADD3 UR37, UPT, UPT, UR21, 0xd8, URZ ;  /* 0x000000d815257890 */ /* 0x000fe2000fffe0ff */
[----:B------:R-:W-:Y:S01]  /*4e10*/  UMOV UR6, UR7 ;  /* 0x0000000700067c82 */ /* 0x000fe20008000000 */
[----:B------:R-:W-:Y:S01]  /*4e20*/  UMOV UR38, UR9 ;  /* 0x0000000900267c82 */ /* 0x000fe20008000000 */
[----:B------:R-:W-:Y:S02]  /*4e30*/  UISETP.GE.AND UP0, UPT, UR45, 0x1, UPT ;  /* 0x000000012d00788c */ /* 0x000fe4000bf06270 */
[----:B------:R-:W-:Y:S01]  /*4e40*/  UISETP.NE.AND UP4, UPT, UR45, 0x1, UPT ;  /* 0x000000012d00788c */ /* 0x000fe2000bf85270 */
[----:B------:R-:W1:Y:S01]  /*4e50*/  LDCU.64 UR22, c[0x0][0xb28] ;  /* 0x00016500ff1677ac */ /* 0x000e620008000a00 */
[----:B------:R-:W-:-:S02]  /*4e60*/  UISETP.NE.AND UP6, UPT, UR15, 0x1, UPT ;  /* 0x000000010f00788c */ /* 0x000fc4000bfc5270 */
[----:B------:R-:W-:Y:S02]  /*4e70*/  UISETP.NE.AND UP5, UPT, UR50, 0x1, UPT ;  /* 0x000000013200788c */ /* 0x000fe4000bfa5270 */
[----:B------:R-:W-:Y:S02]  /*4e80*/  UIADD3 UR41, UPT, UPT, UR21, 0xc0, URZ ;  /* 0x000000c015297890 */ /* 0x000fe4000fffe0ff */
[----:B------:R-:W-:Y:S02]  /*4e90*/  UIADD3 UR33, UPT, UPT, UR21, 0xc8, URZ ;  /* 0x000000c815217890 */ /* 0x000fe4000fffe0ff */
[----:B------:R-:W-:Y:S02]  /*4ea0*/  UIADD3 UR25, UPT, UPT, UR21, 0xd0, URZ ;  /* 0x000000d015197890 */ /* 0x000fe4000fffe0ff */
[----:B------:R-:W-:Y:S02]  /*4eb0*/  UPRMT UR37, UR47, 0x654, UR37 ;  /* 0x000006542f257896 */ /* 0x000fe40008000025 */
[----:B------:R-:W-:-:S02]  /*4ec0*/  USHF.R.U32.HI UR39, URZ, UR49, UR6 ;  /* 0x00000031ff277299 */ /* 0x000fc40008011606 */
[----:B--2---:R-:W-:Y:S02]  /*4ed0*/  USHF.R.U32.HI UR38, URZ, UR52, UR38 ;  /* 0x00000034ff267299 */ /* 0x004fe40008011626 */
[----:B------:R-:W-:-:S11]  /*4ee0*/  UISETP.NE.AND UP3, UPT, UR4, 0x1, UPT ;  /* 0x000000010400788c */ /* 0x000fd6000bf65270 */
.L_x_105:
[C---:B------:R-:W-:Y:S02]  /*4ef0*/  LEA R12, R14.reuse, UR21, 0x3 ;  /* 0x000000150e0c7c11 */ /* 0x040fe4000f8e18ff */
[----:B------:R-:W-:Y:S02]  /*4f00*/  SHF.L.U32 R0, R13, 0x1f, RZ ;  /* 0x0000001f0d007819 */ /* 0x000fe400000006ff */
[----:B------:R-:W-:Y:S02]  /*4f10*/  LEA R8, R14, UR21, 0x4 ;  /* 0x000000150e087c11 */ /* 0x000fe4000f8e20ff */
[----:B--2---:R-:W2:Y:S02]  /*4f20*/  SYNCS.PHASECHK.TRANS64.TRYWAIT P0, [R12+URZ+0x110], R0 ;  /* 0x000110000c0075a7 */ /* 0x004ea400080011ff */
[----:B--2---:R-:W-:Y:S05]  /*4f30*/  @!P0 BRA `(.L_x_95) ;  /* 0x00000054004c8947 */ /* 0x004fea0003800000 */
.L_x_204:
[----:B------:R-:W3:Y:S01]  /*4f40*/  LDS.128 R8, [R8+0x1a0] ;  /* 0x0001a00008087984 */ /* 0x000ee20000000c00 */
[----:B------:R-:W-:Y:S01]  /*4f50*/  UISETP.GE.AND UP0, UPT, UR45, 0x1, UPT ;  /* 0x000000012d00788c */ /* 0x000fe2000bf06270 */
[----:B------:R-:W-:Y:S01]  /*4f60*/  @!PT LDS RZ, [RZ] ;  /* 0x00000000fffff984 */ /* 0x000fe20000000800 */
[----:B------:R-:W-:Y:S01]  /*4f70*/  @!PT LDS RZ, [RZ] ;  /* 0x00000000fffff984 */ /* 0x000fe20000000800 */
[----:B------:R-:W-:Y:S01]  /*4f80*/  @!PT LDS RZ, [RZ] ;  /* 0x00000000fffff984 */ /* 0x000fe20000000800 */
[----:B------:R-:W-:Y:S01]  /*4f90*/  @!PT LDS RZ, [RZ] ;  /* 0x00000000fffff984 */ /* 0x000fe20000000800 */
[----:B------:R1:W-:Y:S06]  /*4fa0*/  MEMBAR.ALL.CTA ;  /* 0x0000000000007992 */ /* 0x0003ec0000008000 */
[----:B-1----:R-:W1:Y:S01]  /*4fb0*/  FENCE.VIEW.ASYNC.S ;  /* 0x00000000000073c6 */ /* 0x002e620000000000 */
[----:B---3--:R-:W-:Y:S11]  /*4fc0*/  LOP3.LUT P0, RZ, R10, 0x1, RZ, 0xc0, !PT ;  /* 0x000000010aff7812 */ /* 0x008ff6000780c0ff */
[----:B------:R-:W-:Y:S02]  /*4fd0*/  @!UPT UIADD3 URZ, UPT, UPT, URZ, URZ, URZ ;  /* 0x000000fffffff290 */ /* 0x000fe4000fffe0ff */
[----:B-1----:R-:W-:Y:S01]  /*4fe0*/  VOTEU.ANY UP1, P0 ;  /* 0x0000000000ff7886 */ /* 0x002fe20000020100 */
[----:B------:R-:W-:Y:S11]  /*4ff0*/  PLOP3.LUT P0, PT, PT, PT, UP1, 0x80, 0x8 ;  /* 0x000000000008781c */ /* 0x000ff60003f0f018 */
[----:B------:R-:W-:Y:S02]  /*5000*/  @!UPT UIADD3 URZ, UPT, UPT, URZ, URZ, URZ ;  /* 0x000000fffffff290 */ /* 0x000fe4000fffe0ff */
[----:B--2---:R-:W-:Y:S02]  /*5010*/  @P0 SHF.R.U32.HI R0, RZ, 0x10, R9 ;  /* 0x00000010ff000819 */ /* 0x004fe40000011609 */
[----:B------:R-:W-:Y:S02]  /*5020*/  @P0 MOV R6, R8 ;  /* 0x0000000800060202 */ /* 0x000fe40000000f00 */
[----:B------:R-:W-:Y:S01]  /*5030*/  @P0 R2UR UR4, R0 ;  /* 0x00000000000402ca */ /* 0x000fe200000e0000 */
[----:B------:R-:W-:Y:S01]  /*5040*/  VIADD R0, R12, 0x120 ;  /* 0x000001200c007836 */ /* 0x000fe20000000000 */
[----:B------:R-:W-:Y:S02]  /*5050*/  @P0 LOP3.LUT R8, R9, 0xffff, RZ, 0xc0, !PT ;  /* 0x0000ffff09080812 */ /* 0x000fe400078ec0ff */
[----:B------:R-:W-:Y:S02]  /*5060*/  @P0 R2UR UR6, R6 ;  /* 0x00000000060602ca */ /* 0x000fe400000e0000 */
[----:B------:R-:W-:Y:S02]  /*5070*/  PRMT R0, RZ, 0x654, R0 ;  /* 0x00000654ff007816 */ /* 0x000fe40000000000 */
[----:B------:R-:W-:Y:S02]  /*5080*/  @P0 R2UR UR5, R8 ;  /* 0x00000000080502ca */ /* 0x000fe400000e0000 */
[----:B------:R1:W-:Y:S03]  /*5090*/  SYNCS.ARRIVE.TRANS64.RED.A1T0 RZ, [R0+URZ], RZ ;  /* 0x000000ff00ff79a7 */ /* 0x0003e600081004ff */
[----:B------:R-:W-:Y:S04]  /*50a0*/  @UP1 UMOV UR29, UR4 ;  /* 0x00000004001d1c82 */ /* 0x000fe80008000000 */
[----:B------:R-:W-:Y:S04]  /*50b0*/  @UP1 UMOV UR14, UR6 ;  /* 0x00000006000e1c82 */ /* 0x000fe80008000000 */
[----:B------:R-:W-:Y:S01]  /*50c0*/  @UP1 UMOV UR13, UR5 ;  /* 0x00000005000d1c82 */ /* 0x000fe20008000000 */
[----:B------:R-:W-:Y:S05]  /*50d0*/  BRA.U !UP0, `(.L_x_96) ;  /* 0x0000000108a47547 */ /* 0x000fea000b800000 */
[----:B------:R-:W-:Y:S02]  /*50e0*/  UIMAD.WIDE.U32 UR16, UR13, UR51, URZ ;  /* 0x000000330d1072a5 */ /* 0x000fe4000f8e00ff */
[----:B------:R-:W-:Y:S02]  /*50f0*/  UIMAD.WIDE.U32 UR18, UR14, UR48, URZ ;  /* 0x000000300e1272a5 */ /* 0x000fe4000f8e00ff */
[----:B------:R-:W-:Y:S02]  /*5100*/  USEL UR4, UR30, UR38, !UP5 ;  /* 0x000000261e047287 */ /* 0x000fe4000e800000 */
[----:B------:R-:W-:Y:S02]  /*5110*/  USEL UR7, UR31, UR39, !UP6 ;  /* 0x000000271f077287 */ /* 0x000fe4000f000000 */
[----:B------:R-:W-:Y:S02]  /*5120*/  UIMAD.WIDE.U32 UR8, UR4, UR22, URZ ;  /* 0x00000016040872a5 */ /* 0x000fe4000f8e00ff */
[----:B------:R-:W-:Y:S01]  /*5130*/  UIMAD.WIDE.U32 UR10, UR7, UR22, URZ ;  /* 0x00000016070a72a5 */ /* 0x000fe2000f8e00ff */
[----:B------:R-:W-:Y:S02]  /*5140*/  UMOV UR5, UR17 ;  /* 0x0000001100057c82 */ /* 0x000fe40008000000 */
[----:B------:R-:W-:Y:S03]  /*5150*/  USHF.R.U32.HI UR6, URZ, UR52, UR5 ;  /* 0x00000034ff067299 */ /* 0x000fe60008011605 */
[----:B------:R-:W-:Y:S01]  /*5160*/  UMOV UR5, UR19 ;  /* 0x0000001300057c82 */ /* 0x000fe20008000000 */
[----:B------:R-:W-:Y:S02]  /*5170*/  USEL UR6, UR13, UR6, !UP5 ;  /* 0x000000060d067287 */ /* 0x000fe4000e800000 */
[----:B------:R-:W-:Y:S03]  /*5180*/  USHF.R.U32.HI UR12, URZ, UR49, UR5 ;  /* 0x00000031ff0c7299 */ /* 0x000fe60008011605 */
[----:B------:R-:W-:Y:S02]  /*5190*/  UMOV UR5, UR9 ;  /* 0x0000000900057c82 */ /* 0x000fe40008000000 */
[----:B------:R-:W-:Y:S03]  /*51a0*/  @UP4 USHF.R.U32.HI UR4, URZ, UR23, UR5 ;  /* 0x00000017ff044299 */ /* 0x000fe60008011605 */
[----:B------:R-:W-:Y:S01]  /*51b0*/  UMOV UR5, UR11 ;  /* 0x0000000b00057c82 */ /* 0x000fe20008000000 */
[----:B------:R-:W-:Y:S02]  /*51c0*/  UIMAD UR4, UR45, UR4, URZ ;  /* 0x000000042d0472a4 */ /* 0x000fe4000f8e02ff */
[----:B------:R-:W-:Y:S02]  /*51d0*/  @UP4 USHF.R.U32.HI UR7, URZ, UR23, UR5 ;  /* 0x00000017ff074299 */ /* 0x000fe40008011605 */
[----:B------:R-:W-:Y:S02]  /*51e0*/  UIMAD.WIDE.U32 UR10, UR6, UR22, URZ ;  /* 0x00000016060a72a5 */ /* 0x000fe4000f8e00ff */
[----:B------:R-:W-:Y:S02]  /*51f0*/  USEL UR5, UR14, UR12, !UP6 ;  /* 0x0000000c0e057287 */ /* 0x000fe4000f000000 */
[----:B------:R-:W-:Y:S02]  /*5200*/  UIMAD UR8, UR45, UR7, URZ ;  /* 0x000000072d0872a4 */ /* 0x000fe4000f8e02ff */
[----:B------:R-:W-:Y:S03]  /*5210*/  UISETP.GE.AND UP0, UPT, UR6, UR4, UPT ;  /* 0x000000040600728c */ /* 0x000fe6000bf06270 */
[----:B------:R-:W-:Y:S01]  /*5220*/  UMOV UR4, UR11 ;  /* 0x0000000b00047c82 */ /* 0x000fe20008000000 */
[----:B------:R-:W-:Y:S02]  /*5230*/  UISETP.GE.OR UP0, UPT, UR5, UR8, UP0 ;  /* 0x000000080500728c */ /* 0x000fe40008706670 */
[----:B------:R-:W-:Y:S02]  /*5240*/  USHF.R.U32.HI UR4, URZ, UR23, UR4 ;  /* 0x00000017ff047299 */ /* 0x000fe40008011604 */
[----:B------:R-:W-:Y:S02]  /*5250*/  UIMAD.WIDE.U32 UR8, UR5, UR22, URZ ;  /* 0x00000016050872a5 */ /* 0x000fe4000f8e00ff */
[----:B------:R-:W-:Y:S04]  /*5260*/  USEL UR10, UR6, UR4, !UP4 ;  /* 0x00000004060a7287 */ /* 0x000fe8000e000000 */
[----:B------:R-:W-:Y:S01]  /*5270*/  UIADD3 UR11, UPT, UPT, -UR10, URZ, URZ ;  /* 0x000000ff0a0b7290 */ /* 0x000fe2000fffe1ff */
[----:B------:R-:W-:Y:S02]  /*5280*/  @!UP0 UMOV UR4, UR9 ;  /* 0x0000000900048c82 */ /* 0x000fe40008000000 */
[----:B------:R-:W-:Y:S02]  /*5290*/  @!UP0 USHF.R.U32.HI UR4, URZ, UR23, UR4 ;  /* 0x00000017ff048299 */ /* 0x000fe40008011604 */
[----:B------:R-:W-:Y:S02]  /*52a0*/  UIMAD UR8, UR45, UR11, UR6 ;  /* 0x0000000b2d0872a4 */ /* 0x000fe4000f8e0206 */
[----:B------:R-:W-:Y:S04]  /*52b0*/  @!UP0 USEL UR4, UR5, UR4, !UP4 ;  /* 0x0000000405048287 */ /* 0x000fe8000e000000 */
[----:B------:R-:W-:Y:S02]  /*52c0*/  @!UP0 UIMAD UR7, UR7, UR8, UR4 ;  /* 0x00000008070782a4 */ /* 0x000fe4000f8e0204 */
[----:B------:R-:W-:Y:S02]  /*52d0*/  @!UP0 UIADD3 UR9, UPT, UPT, UR10, -UR4, URZ ;  /* 0x800000040a098290 */ /* 0x000fe4000fffe0ff */
[----:B------:R-:W-:Y:S02]  /*52e0*/  UIADD3 UR8, UPT, UPT, -UR6, URZ, URZ ;  /* 0x000000ff06087290 */ /* 0x000fe4000fffe1ff */
[----:B------:R-:W-:Y:S02]  /*52f0*/  UIADD3 UR4, UPT, UPT, -UR5, URZ, URZ ;  /* 0x000000ff05047290 */ /* 0x000fe4000fffe1ff */
[----:B------:R-:W-:Y:S03]  /*5300*/  @!UP0 UIMAD UR6, UR9, UR45, UR5 ;  /* 0x0000002d090682a4 */ /* 0x000fe6000f8e0205 */
[----:B------:R-:W-:Y:S01]  /*5310*/  @!UP0 UMOV UR5, UR7 ;  /* 0x0000000700058c82 */ /* 0x000fe20008000000 */
[----:B------:R-:W-:Y:S02]  /*5320*/  UIMAD UR7, UR15, UR4, UR14 ;  /* 0x000000040f0772a4 */ /* 0x000fe4000f8e020e */
[----:B------:R-:W-:Y:S02]  /*5330*/  UIMAD UR4, UR50, UR8, UR13 ;  /* 0x00000008320472a4 */ /* 0x000fe4000f8e020d */
[----:B------:R-:W-:Y:S02]  /*5340*/  UIMAD UR14, UR5, UR15, UR7 ;  /* 0x0000000f050e72a4 */ /* 0x000fe4000f8e0207 */
[----:B------:R-:W-:Y:S11]  /*5350*/  UIMAD UR13, UR6, UR50, UR4 ;  /* 0x00000032060d72a4 */ /* 0x000ff6000f8e0204 */
[----:B------:R-:W-:Y:S01]  /*5360*/  @!UPT UIADD3 URZ, UPT, UPT, URZ, URZ, URZ ;  /* 0x000000fffffff290 */ /* 0x000fe2000fffe0ff */
.L_x_96:
[----:B------:R-:W2:Y:S01]  /*5370*/  @!UP3 LDCU.128 UR8, c[0x0][0xb10] ;  /* 0x00016200ff08b7ac */ /* 0x000ea20008000c00 */
[C---:B----4-:R-:W-:Y:S02]  /*5380*/  ISETP.NE.U32.AND P1, PT, R4.reuse, RZ, PT ;  /* 0x000000ff0400720c */ /* 0x050fe40003f25070 */
[----:B------:R-:W-:Y:S02]  /*5390*/  ISETP.NE.U32.AND P0, PT, R4, RZ, PT ;  /* 0x000000ff0400720c */ /* 0x000fe40003f05070 */
[C---:B------:R-:W-:Y:S02]  /*53a0*/  ISETP.NE.AND.EX P1, PT, R5.reuse, RZ, PT, P1 ;  /* 0x000000ff0500720c */ /* 0x040fe40003f25310 */
[----:B------:R-:W-:Y:S01]  /*53b0*/  ISETP.NE.AND.EX P0, PT, R5, RZ, PT, P0 ;  /* 0x000000ff0500720c */ /* 0x000fe20003f05300 */
[----:B------:R-:W3:Y:S01]  /*53c0*/  @!UP3 LDCU UR5, c[0x0][0xb0c] ;  /* 0x00016180ff05b7ac */ /* 0x000ee20008000800 */
[----:B------:R-:W-:Y:S01]  /*53d0*/  SHF.L.U32 R9, R15, 0x1f, RZ ;  /* 0x0000001f0f097819 */ /* 0x000fe200000006ff */
[----:B------:R-:W-:Y:S02]  /*53e0*/  USHF.L.U32 UR42, UR28, 0x7, URZ ;  /* 0x000000071c2a7899 */ /* 0x000fe400080006ff */
[----:B------:R-:W-:Y:S02]  /*53f0*/  USHF.L.U32 UR43, UR20, 0x6, URZ ;  /* 0x00000006142b7899 */ /* 0x000fe400080006ff */
[----:B--2---:R-:W-:Y:S07]  /*5400*/  UIMAD.WIDE.U32 UR6, UR14, UR8, URZ ;  /* 0x000000080e0672a5 */ /* 0x004fee000f8e00ff */
[----:B------:R-:W-:Y:S01]  /*5410*/  @!UP3 UMOV UR4, UR7 ;  /* 0x000000070004bc82 */ /* 0x000fe20008000000 */
[----:B---3--:R-:W-:Y:S02]  /*5420*/  @!UP3 UISETP.NE.AND UP0, UPT, UR5, 0x1, UPT ;  /* 0x000000010500b88c */ /* 0x008fe4000bf05270 */
[----:B------:R-:W-:Y:S02]  /*5430*/  @!UP3 USHF.R.U32.HI UR4, URZ, UR9, UR4 ;  /* 0x00000009ff04b299 */ /* 0x000fe40008011604 */
[----:B------:R-:W-:Y:S02]  /*5440*/  UIMAD.WIDE.U32 UR6, UR13, UR11, URZ ;  /* 0x0000000b0d0672a5 */ /* 0x000fe4000f8e00ff */
[----:B------:R-:W-:Y:S02]  /*5450*/  @!UP3 USEL UR8, UR14, UR4, !UP0 ;  /* 0x000000040e08b287 */ /* 0x000fe4000c000000 */
[----:B------:R-:W-:Y:S03]  /*5460*/  @!UP3 UISETP.NE.AND UP0, UPT, UR10, 0x1, UPT ;  /* 0x000000010a00b88c */ /* 0x000fe6000bf05270 */
[----:B------:R-:W-:Y:S02]  /*5470*/  @!UP3 UMOV UR6, UR7 ;  /* 0x000000070006bc82 */ /* 0x000fe40008000000 */
[----:B------:R-:W2:Y:S02]  /*5480*/  @!UP3 LDCU UR4, c[0x0][0xb20] ;  /* 0x00016400ff04b7ac */ /* 0x000ea40008000800 */
[----:B--2---:R-:W-:Y:S04]  /*5490*/  @!UP3 USHF.R.U32.HI UR6, URZ, UR4, UR6 ;  /* 0x00000004ff06b299 */ /* 0x004fe80008011606 */
[----:B------:R-:W-:Y:S04]  /*54a0*/  @!UP3 USEL UR6, UR13, UR6, !UP0 ;  /* 0x000000060d06b287 */ /* 0x000fe8000c000000 */
[----:B------:R-:W-:Y:S02]  /*54b0*/  @!UP3 UIADD3 UR4, UPT, UPT, -UR8, UR6, URZ ;  /* 0x000000060804b290 */ /* 0x000fe4000fffe1ff */
[----:B------:R-:W-:Y:S02]  /*54c0*/  @!UP3 UIADD3 UR6, UPT, UPT, UR8, -UR6, URZ ;  /* 0x800000060806b290 */ /* 0x000fe4000fffe0ff */
[----:B------:R-:W-:Y:S02]  /*54d0*/  @!UP3 UIMAD UR14, UR4, UR5, UR14 ;  /* 0x00000005040eb2a4 */ /* 0x000fe4000f8e020e */
[----:B------:R-:W-:Y:S01]  /*54e0*/  @!UP3 UIMAD UR13, UR6, UR10, UR13 ;  /* 0x0000000a060db2a4 */ /* 0x000fe2000f8e020d */
[----:B------:R-:W-:Y:S11]  /*54f0*/  BRA.U UP2, `(.L_x_97) ;  /* 0x0000000102107547 */ /* 0x000ff6000b800000 */
[----:B------:R-:W-:Y:S04]  /*5500*/  MOV R6, UR46 ;  /* 0x0000002e00067c02 */ /* 0x000fe80008000f00 */
[----:B------:R-:W-:Y:S04]  /*5510*/  SHF.L.U32 R6, R6, 0x1f, RZ ;  /* 0x0000001f06067819 */ /* 0x000fe800000006ff */
[----:B------:R-:W2:Y:S02]  /*5520*/  SYNCS.PHASECHK.TRANS64.TRYWAIT P2, [UR21+0x108], R6 ;  /* 0x00010806ff0075a7 */ /* 0x000ea40008041115 */
[----:B--2---:R-:W-:Y:S05]  /*5530*/  @!P2 BRA `(.L_x_98) ;  /* 0x0000004c00e0a947 */ /* 0x004fea0003800000 */
.L_x_97:
[----:B------:R-:W-:Y:S05]  /*5540*/  @!P1 BRA `(.L_x_99) ;  /* 0x0000000000309947 */ /* 0x000fea0003800000 */
[----:B------:R-:W-:Y:S01]  /*5550*/  ISETP.NE.U32.AND P1, PT, R2, RZ, PT ;  /* 0x000000ff0200720c */ /* 0x000fe20003f25070 */
[----:B------:R-:W2:Y:S01]  /*5560*/  LDCU.64 UR4, c[0x0][0x358] ;  /* 0x00006b00ff0477ac */ /* 0x000ea20008000a00 */
[----:B------:R-:W-:Y:S02]  /*5570*/  IMAD.MOV.U32 R56, RZ, RZ, 0x1 ;  /* 0x00000001ff387424 */ /* 0x000fe400078e00ff */
[----:B------:R-:W-:Y:S11]  /*5580*/  ISETP.NE.AND.EX P1, PT, R3, RZ, PT, P1 ;  /* 0x000000ff0300720c */ /* 0x000ff60003f25310 */
[----:B------:R-:W-:Y:S02]  /*5590*/  @!UPT UIADD3 URZ, UPT, UPT, URZ, URZ, URZ ;  /* 0x000000fffffff290 */ /* 0x000fe4000fffe0ff */
[----:B------:R-:W3:Y:S01]  /*55a0*/  @P1 LDC.64 R10, c[0x0][0x888] ;  /* 0x00022200ff0a1b82 */ /* 0x000ee20000000a00 */
[----:B-1----:R-:W-:Y:S04]  /*55b0*/  @P1 IMAD R0, R4, UR36, RZ ;  /* 0x0000002404001c24 */ /* 0x002fe8000f8e02ff */
[----:B---3--:R-:W-:Y:S04]  /*55c0*/  @P1 IMAD.WIDE R10, R0, 0x4, R10 ;  /* 0x00000004000a1825 */ /* 0x008fe800078e020a */
[----:B------:R-:W-:Y:S01]  /*55d0*/  HFMA2 R0, -RZ, RZ, 0, 5.9604644775390625e-08 ;  /* 0x00000001ff007431 */ /* 0x000fe200000001ff */
[----:B--2--5:R2:W5:Y:S04]  /*55e0*/  @P1 LDG.E R26, desc[UR4][R10.64] ;  /* 0x000000040a1a1981 */ /* 0x024568000c1e1900 */
[----:B------:R-:W-:Y:S01]  /*55f0*/  @!P1 PRMT R56, R0, 0x7610, R56 ;  /* 0x0000761000389816 */ /* 0x000fe20000000038 */
[----:B--2---:R-:W3:Y:S06]  /*5600*/  @!P1 LDC R26, c[0x0][0x880] ;  /* 0x00022000ff1a9b82 */ /* 0x004eec0000000800 */
.L_x_99:
[----:B---3-5:R-:W-:Y:S01]  /*5610*/  @!P0 FSETP.EQ.AND P1, PT, R26, RZ, PT ;  /* 0x000000ff1a00820b */ /* 0x028fe20003f22000 */
[----:B------:R-:W-:Y:S01]  /*5620*/  @!UPT UIADD3 URZ, UPT, UPT, URZ, URZ, URZ ;  /* 0x000000fffffff290 */ /* 0x000fe2000fffe0ff */
[----:B------:R-:W-:Y:S11]  /*5630*/  @!P0 BRA `(.L_x_100) ;  /* 0x0000000000188947 */ /* 0x000ff60003800000 */
[----:B------:R-:W-:Y:S02]  /*5640*/  LOP3.LUT P0, RZ, R56, 0xff, RZ, 0xc0, !PT ;  /* 0x000000ff38ff7812 */ /* 0x000fe4000780c0ff */
[----:B------:R-:W-:Y:S04]  /*5650*/  ISETP.NE.U32.AND P1, PT, R2, RZ, PT ;  /* 0x000000ff0200720c */ /* 0x000fe80003f25070 */
[----:B------:R-:W-:Y:S04]  /*5660*/  ISETP.NE.AND.EX P1, PT, R3, RZ, PT, P1 ;  /* 0x000000ff0300720c */ /* 0x000fe80003f25310 */
[----:B------:R-:W-:Y:S03]  /*5670*/  PLOP3.LUT P1, PT, P1, PT, PT, 0x8, 0x80 ;  /* 0x000000000080781c */ /* 0x000fe60000f2e170 */
[----:B------:R-:W-:Y:S11]  /*5680*/  @P0 FSETP.EQ.AND P1, PT, R26, RZ, PT ;  /* 0x000000ff1a00020b */ /* 0x000ff60003f22000 */
[----:B------:R-:W-:Y:S02]  /*5690*/  @!UPT UIADD3 URZ, UPT, UPT, URZ, URZ, URZ ;  /* 0x000000fffffff290 */ /* 0x000fe4000fffe0ff */
.L_x_100:
[----:B------:R-:W2:Y:S01]  /*56a0*/  SYNCS.PHASECHK.TRANS64.TRYWAIT P2, [UR21+0xe0], R9 ;  /* 0x0000e009ff0075a7 */ /* 0x000ea20008041115 */
[----:B------:R-:W-:Y:S04]  /*56b0*/  ELECT P0, URZ, PT ;  /* 0x0000000000ff782f */ /* 0x000fe80003800000 */
[----:B------:R-:W-:Y:S11]  /*56c0*/  PLOP3.LUT P1, PT, P1, P0, PT, 0xf2, 0x2f ;  /* 0x00000000002f781c */ /* 0x000ff60000f21e72 */
[----:B------:R-:W-:Y:S02]  /*56d0*/  @!UPT UIADD3 URZ, UPT, UPT, URZ, URZ, URZ ;  /* 0x000000fffffff290 */ /* 0x000fe4000fffe0ff */
[----:B------:R-:W-:Y:S05]  /*56e0*/  @!P1 IADD3 R8, P0, PT, R16, 0x580, RZ ;  /* 0x0000058010089810 */ /* 0x000fea0007f1e0ff */
[----:B-1----:R-:W-:Y:S01]  /*56f0*/  @!P1 IMAD.X R6, RZ, RZ, R17, P0 ;  /* 0x000000ffff069224 */ /* 0x002fe200000e0611 */
[----:B--2---:R-:W-:Y:S07]  /*5700*/  @!P2 BRA `(.L_x_101) ;  /* 0x0000004c0084a947 */ /* 0x004fee0003800000 */
.L_x_207:
[----:B------:R-:W-:Y:S01]  /*5710*/  @!P1 R2UR UR5, R8 ;  /* 0x00000000080592ca */ /* 0x000fe200000e0000 */
[----:B------:R-:W-:Y:S01]  /*5720*/  VOTEU.ALL UP0, P1 ;  /* 0x0000000000ff7886 */ /* 0x000fe20000800000 */
[----:B------:R-:W-:Y:S01]  /*5730*/  @!P1 R2UR UR4, R6 ;  /* 0x00000000060492ca */ /* 0x000fe200000e0000 */
[----:B------:R-:W-:Y:S01]  /*5740*/  UMOV UR16, 0x0 ;  /* 0x0000000000107882 */ /* 0x000fe20000000000 */
[----:B------:R-:W-:Y:S01]  /*5750*/  UMOV UR17, 0x10000000 ;  /* 0x1000000000117882 */ /* 0x000fe20000000000 */
[----:B------:R-:W-:Y:S01]  /*5760*/  UMOV UR44, UR36 ;  /* 0x00000024002c7c82 */ /* 0x000fe20008000000 */
[----:B------:R-:W-:Y:S01]  /*5770*/  @!UP0 UIADD3 UR40, UPT, UPT, UR21, 0x200, URZ ;  /* 0x0000020015288890 */ /* 0x000fe2000fffe0ff */
[----:B-1----:R-:W-:Y:S01]  /*5780*/  @!P1 IMAD.MOV.U32 R0, RZ, RZ, 0x2000 ;  /* 0x00002000ff009424 */ /* 0x002fe200078e00ff */
[----:B------:R-:W-:Y:S01]  /*5790*/  @!UP0 UIADD3 UR10, UPT, UPT, UR42, 0x40, URZ ;  /* 0x000000402a0a8890 */ /* 0x000fe2000fffe0ff */
[----:B------:R-:W-:Y:S01]  /*57a0*/  @!P1 IADD3 R8, P0, PT, R16, 0x580, RZ ;  /* 0x0000058010089810 */ /* 0x000fe20007f1e0ff */
[----:B------:R-:W-:Y:S01]  /*57b0*/  @!UP0 UIADD3 UR8, UPT, UPT, UR21, 0x1200, URZ ;  /* 0x0000120015088890 */ /* 0x000fe2000fffe0ff */
[----:B------:R-:W-:Y:S02]  /*57c0*/  VOTEU.ALL UP0, P1 ;  /* 0x0000000000ff7886 */ /* 0x000fe40000800000 */
[----:B------:R-:W-:Y:S01]  /*57d0*/  IMAD.U32 R10, RZ, RZ, UR5 ;  /* 0x00000005ff0a7e24 */ /* 0x000fe2000f8e00ff */
[----:B------:R-:W-:Y:S01]  /*57e0*/  UMOV UR9, UR41 ;  /* 0x0000002900097c82 */ /* 0x000fe20008000000 */
[----:B------:R-:W-:Y:S01]  /*57f0*/  IMAD.U32 R11, RZ, RZ, UR4 ;  /* 0x00000004ff0b7e24 */ /* 0x000fe2000f8e00ff */
[----:B------:R-:W-:Y:S01]  /*5800*/  UMOV UR11, UR43 ;  /* 0x0000002b000b7c82 */ /* 0x000fe20008000000 */
[----:B------:R-:W-:Y:S01]  /*5810*/  UMOV UR12, UR36 ;  /* 0x00000024000c7c82 */ /* 0x000fe20008000000 */
[----:B------:R-:W-:Y:S01]  /*5820*/  @!P1 R2UR UR4, R10 ;  /* 0x000000000a0492ca */ /* 0x000fe200000e0000 */
[----:B------:R-:W-:Y:S01]  /*5830*/  UPRMT UR6, UR47, 0x654, UR41 ;  /* 0x000006542f067896 */ /* 0x000fe20008000029 */
[----:B------:R-:W-:Y:S01]  /*5840*/  @!P1 R2UR UR5, R11 ;  /* 0x000000000b0592ca */ /* 0x000fe200000e0000 */
[----:B------:R-:W-:Y:S11]  /*5850*/  @!P1 IMAD.X R6, RZ, RZ, R17, P0 ;  /* 0x000000ffff069224 */ /* 0x000ff600000e0611 */
[----:B------:R-:W-:Y:S01]  /*5860*/  @!UPT UIADD3 URZ, UPT, UPT, URZ, URZ, URZ ;  /* 0x000000fffffff290 */ /* 0x000fe2000fffe0ff */
[----:B------:R1:W-:Y:S01]  /*5870*/  @!UP0 UTMALDG.3D [UR40], [UR4], desc[UR16] ;  /* 0x00001028040085b4 */ /* 0x0003e20008011000 */
[----:B------:R-:W-:Y:S05]  /*5880*/  VOTEU.ALL UP0, P1 ;  /* 0x0000000000ff7886 */ /* 0x000fea0000800000 */
[----:B------:R1:W-:Y:S01]  /*5890*/  @!UP0 UTMALDG.3D [UR8], [UR4], desc[UR16] ;  /* 0x00001008040085b4 */ /* 0x0003e20008011000 */
[----:B------:R1:W-:Y:S01]  /*58a0*/  @!P1 SYNCS.ARRIVE.TRANS64.RED.A0TR RZ, [UR21+0xc0], R0 ;  /* 0x0000c000ffff99a7 */ /* 0x0003e20008300415 */
[----:B------:R-:W-:Y:S01]  /*58b0*/  SYNCS.ARRIVE.TRANS64.RED.A1T0 RZ, [UR6], RZ ;  /* 0x000000ffffff79a7 */ /* 0x000fe20008100406 */
[----:B------:R-:W2:Y:S02]  /*58c0*/  SYNCS.PHASECHK.TRANS64.TRYWAIT P2, [UR21+0xe8], R9 ;  /* 0x0000e809ff0075a7 */ /* 0x000ea40008041115 */
[----:B-12---:R-:W-:Y:S05]  /*58d0*/  @!P2 BRA `(.L_x_102) ;  /* 0x0000004c0028a947 */ /* 0x006fea0003800000 */
.L_x_209:
        /* <DEDUP_REMOVED lines=10> */
[----:B------:R-:W-:Y:S02]  /*5980*/  @!UP0 UIADD3 UR10, UPT, UPT, UR42, 0x50, URZ ;  /* 0x000000502a0a8890 */ /* 0x000fe4000fffe0ff */
[----:B------:R-:W-:Y:S01]  /*5990*/  @!UP0 UIADD3 UR8, UPT, UPT, UR21, 0x3200, URZ ;  /* 0x0000320015088890 */ /* 0x000fe2000fffe0ff */
[----:B------:R-:W-:Y:S01]  /*59a0*/  IMAD.U32 R10, RZ, RZ, UR5 ;  /* 0x00000005ff0a7e24 */ /* 0x000fe2000f8e00ff */
[----:B------:R-:W-:Y:S01]  /*59b0*/  VOTEU.ALL UP0, P1 ;  /* 0x0000000000ff7886 */ /* 0x000fe20000800000 */
[----:B------:R-:W-:Y:S01]  /*59c0*/  IMAD.U32 R11, RZ, RZ, UR4 ;  /* 0x00000004ff0b7e24 */ /* 0x000fe2000f8e00ff */
[----:B------:R-:W-:Y:S01]  /*59d0*/  UMOV UR9, UR33 ;  /* 0x0000002100097c82 */ /* 0x000fe20008000000 */
[----:B------:R-:W-:Y:S01]  /*59e0*/  UMOV UR11, UR43 ;  /* 0x0000002b000b7c82 */ /* 0x000fe20008000000 */
[----:B------:R-:W-:Y:S01]  /*59f0*/  @!P1 R2UR UR4, R10 ;  /* 0x000000000a0492ca */ /* 0x000fe200000e0000 */
[----:B------:R-:W-:Y:S01]  /*5a00*/  UMOV UR12, UR36 ;  /* 0x00000024000c7c82 */ /* 0x000fe20008000000 */
[----:B------:R-:W-:Y:S01]  /*5a10*/  @!P1 R2UR UR5, R11 ;  /* 0x000000000b0592ca */ /* 0x000fe200000e0000 */
[----:B------:R-:W-:Y:S01]  /*5a20*/  UPRMT UR6, UR47, 0x654, UR33 ;  /* 0x000006542f067896 */ /* 0x000fe20008000021 */
[----:B------:R-:W-:Y:S11]  /*5a30*/  @!P1 IMAD.X R6, RZ, RZ, R17, P0 ;  /* 0x000000ffff069224 */ /* 0x000ff600000e0611 */
[----:B------:R1:W-:Y:S01]  /*5a40*/  @!UP0 UTMALDG.3D [UR32], [UR4], desc[UR16] ;  /* 0x00001020040085b4 */ /* 0x0003e20008011000 */
[----:B------:R-:W-:Y:S05]  /*5a50*/  VOTEU.ALL UP0, P1 ;  /* 0x0000000000ff7886 */ /* 0x000fea0000800000 */
[----:B------:R1:W-:Y:S01]  /*5a60*/  @!UP0 UTMALDG.3D [UR8], [UR4], desc[UR16] ;  /* 0x00001008040085b4 */ /* 0x0003e20008011000 */
[----:B------:R1:W-:Y:S01]  /*5a70*/  @!P1 SYNCS.ARRIVE.TRANS64.RED.A0TR RZ, [UR21+0xc8], R0 ;  /* 0x0000c800ffff99a7 */ /* 0x0003e20008300415 */
[----:B------:R-:W-:Y:S01]  /*5a80*/  SYNCS.ARRIVE.TRANS64.RED.A1T0 RZ, [UR6], RZ ;  /* 0x000000ffffff79a7 */ /* 0x000fe20008100406 */
[----:B------:R-:W2:Y:S02]  /*5a90*/  SYNCS.PHASECHK.TRANS64.TRYWAIT P2, [UR21+0xf0], R9 ;  /* 0x0000f009ff0075a7 */ /* 0x000ea40008041115 */
[----:B-12---:R-:W-:Y:S05]  /*5aa0*/  @!P2 BRA `(.L_x_103) ;  /* 0x0000004800cca947 */ /* 0x006fea0003800000 */
.L_x_211:
        /* <DEDUP_REMOVED lines=9> */
[----:B------:R-:W-:Y:S01]  /*5b40*/  VIADD R14, R14, 0x1 ;  /* 0x000000010e0e7836 */ /* 0x000fe20000000000 */
        /* <DEDUP_REMOVED lines=10> */
[----:B------:R-:W-:Y:S01]  /*5bf0*/  UMOV UR12, UR36 ;  /* 0x00000024000c7c82 */ /* 0x000fe20008000000 */
[----:B------:R-:W-:Y:S11]  /*5c00*/  UPRMT UR6, UR47, 0x654, UR25 ;  /* 0x000006542f067896 */ /* 0x000ff60008000019 */
[----:B------:R1:W-:Y:S01]  /*5c10*/  @!UP0 UTMALDG.3D [UR24], [UR4], desc[UR16] ;  /* 0x00001018040085b4 */ /* 0x0003e20008011000 */
[----:B------:R-:W-:Y:S05]  /*5c20*/  VOTEU.ALL UP0, P1 ;  /* 0x0000000000ff7886 */ /* 0x000fea0000800000 */
[----:B------:R1:W-:Y:S01]  /*5c30*/  @!UP0 UTMALDG.3D [UR8], [UR4], desc[UR16] ;  /* 0x00001008040085b4 */ /* 0x0003e20008011000 */
[----:B------:R1:W-:Y:S01]  /*5c40*/  @!P1 SYNCS.ARRIVE.TRANS64.RED.A0TR RZ, [UR21+0xd0], R0 ;  /* 0x0000d000ffff99a7 */ /* 0x0003e20008300415 */
[----:B------:R-:W-:Y:S01]  /*5c50*/  SYNCS.ARRIVE.TRANS64.RED.A1T0 RZ, [UR6], RZ ;  /* 0x000000ffffff79a7 */ /* 0x000fe20008100406 */
[----:B------:R-:W2:Y:S02]  /*5c60*/  SYNCS.PHASECHK.TRANS64.TRYWAIT P0, [UR21+0xf8], R9 ;  /* 0x0000f809ff0075a7 */ /* 0x000ea40008001115 */
[----:B-12---:R-:W-:Y:S05]  /*5c70*/  @!P0 BRA `(.L_x_104) ;  /* 0x0000004800708947 */ /* 0x006fea0003800000 */
.L_x_213:
[----:B------:R-:W-:Y:S01]  /*5c80*/  UPLOP3.LUT UP2, UPT, UPT, UPT, UPT, 0x80, 0x8 ;  /* 0x000000000008789c */ /* 0x000fe20003f4f070 */
[----:B------:R-:W-:Y:S01]  /*5c90*/  @!P1 IADD3 R6, P0, PT, R16, 0x580, RZ ;  /* 0x0000058010069810 */ /* 0x000fe20007f1e0ff */
[----:B------:R-:W-:Y:S01]  /*5ca0*/  UMOV UR6, 0x0 ;  /* 0x0000000000067882 */ /* 0x000fe20000000000 */
[----:B------:R-:W-:Y:S01]  /*5cb0*/  UMOV UR7, 0x10000000 ;  /* 0x1000000000077882 */ /* 0x000fe20000000000 */
[----:B------:R-:W-:Y:S01]  /*5cc0*/  VOTEU.ALL UP0, P1 ;  /* 0x0000000000ff7886 */ /* 0x000fe20000800000 */
[----:B------:R-:W-:Y:S01]  /*5cd0*/  @!P1 R2UR UR5, R6 ;  /* 0x00000000060592ca */ /* 0x000fe200000e0000 */
[----:B-1----:R-:W-:Y:S01]  /*5ce0*/  @!P1 IMAD.X R0, RZ, RZ, R17, P0 ;  /* 0x000000ffff009224 */ /* 0x002fe200000e0611 */
[----:B------:R-:W-:Y:S01]  /*5cf0*/  UMOV UR19, UR43 ;  /* 0x0000002b00137c82 */ /* 0x000fe20008000000 */
[----:B------:R-:W-:Y:S01]  /*5d00*/  UMOV UR20, UR36 ;  /* 0x0000002400147c82 */ /* 0x000fe20008000000 */
[----:B------:R-:W-:Y:S01]  /*5d10*/  @!UP0 UIADD3 UR18, UPT, UPT, UR42, 0x30, URZ ;  /* 0x000000302a128890 */ /* 0x000fe2000fffe0ff */
[----:B------:R-:W-:Y:S01]  /*5d20*/  R2UR UR24, R58 ;  /* 0x000000003a1872ca */ /* 0x000fe200000e0000 */
[----:B------:R-:W-:Y:S01]  /*5d30*/  @!UP0 UIADD3 UR16, UPT, UPT, UR21, 0x6200, URZ ;  /* 0x0000620015108890 */ /* 0x000fe2000fffe0ff */
[----:B------:R-:W-:Y:S01]  /*5d40*/  @!P1 R2UR UR4, R0 ;  /* 0x00000000000492ca */ /* 0x000fe200000e0000 */
[----:B------:R-:W-:Y:S01]  /*5d50*/  @!UP0 UIADD3 UR17, UPT, UPT, UR21, 0xd8, URZ ;  /* 0x000000d815118890 */ /* 0x000fe2000fffe0ff */
[----:B------:R-:W-:Y:S01]  /*5d60*/  ISETP.NE.AND P0, PT, R14, 0x2, PT ;  /* 0x000000020e00780c */ /* 0x000fe20003f05270 */
[----:B------:R-:W-:Y:S01]  /*5d70*/  @!UP0 UIADD3 UR10, UPT, UPT, UR42, 0x70, URZ ;  /* 0x000000702a0a8890 */ /* 0x000fe2000fffe0ff */
[----:B------:R-:W-:Y:S01]  /*5d80*/  LOP3.LUT R15, R15, 0x1, RZ, 0x3c, !PT ;  /* 0x000000010f0f7812 */ /* 0x000fe200078e3cff */
[----:B------:R-:W-:Y:S01]  /*5d90*/  @!UP0 UIADD3 UR8, UPT, UPT, UR21, 0x7200, URZ ;  /* 0x0000720015088890 */ /* 0x000fe2000fffe0ff */
[----:B------:R-:W-:Y:S01]  /*5da0*/  IMAD.U32 R8, RZ, RZ, UR5 ;  /* 0x00000005ff087e24 */ /* 0x000fe2000f8e00ff */
[----:B------:R-:W-:Y:S01]  /*5db0*/  VOTEU.ALL UP0, P1 ;  /* 0x0000000000ff7886 */ /* 0x000fe20000800000 */
[----:B------:R-:W-:Y:S01]  /*5dc0*/  UMOV UR11, UR43 ;  /* 0x0000002b000b7c82 */ /* 0x000fe20008000000 */
[----:B------:R-:W-:Y:S01]  /*5dd0*/  UMOV UR12, UR36 ;  /* 0x00000024000c7c82 */ /* 0x000fe20008000000 */
[----:B------:R-:W-:Y:S01]  /*5de0*/  UMOV UR9, UR17 ;  /* 0x0000001100097c82 */ /* 0x000fe20008000000 */
[----:B------:R-:W-:Y:S01]  /*5df0*/  SEL R0, RZ, 0x1, P0 ;  /* 0x00000001ff007807 */ /* 0x000fe20000000000 */
[----:B------:R-:W-:Y:S01]  /*5e00*/  UIADD3 UR28, UPT, UPT, UR13, UR24, URZ ;  /* 0x000000180d1c7290 */ /* 0x000fe2000fffe0ff */
[----:B------:R-:W-:Y:S01]  /*5e10*/  IMAD.U32 R9, RZ, RZ, UR4 ;  /* 0x00000004ff097e24 */ /* 0x000fe2000f8e00ff */
[----:B------:R-:W-:Y:S01]  /*5e20*/  @!P1 R2UR UR4, R8 ;  /* 0x00000000080492ca */ /* 0x000fe200000e0000 */
[----:B------:R-:W-:Y:S01]  /*5e30*/  UMOV UR36, UR29 ;  /* 0x0000001d00247c82 */ /* 0x000fe20008000000 */
[----:B------:R-:W-:Y:S02]  /*5e40*/  LOP3.LUT R13, R13, R0, RZ, 0x3c, !PT ;  /* 0x000000000d0d7212 */ /* 0x000fe400078e3cff */
[----:B------:R-:W-:Y:S02]  /*5e50*/  @!P1 R2UR UR5, R9 ;  /* 0x00000000090592ca */ /* 0x000fe400000e0000 */
[----:B------:R-:W-:Y:S11]  /*5e60*/  SEL R14, R14, RZ, P0 ;  /* 0x000000ff0e0e7207 */ /* 0x000ff60000000000 */
[----:B------:R1:W-:Y:S01]  /*5e70*/  @!UP0 UTMALDG.3D [UR16], [UR4], desc[UR6] ;  /* 0x00000610040085b4 */ /* 0x0003e20008011000 */
[----:B------:R-:W-:Y:S05]  /*5e80*/  VOTEU.ALL UP0, P1 ;  /* 0x0000000000ff7886 */ /* 0x000fea0000800000 */
[----:B------:R2:W-:Y:S01]  /*5e90*/  @!UP0 UTMALDG.3D [UR8], [UR4], desc[UR6] ;  /* 0x00000608040085b4 */ /* 0x0005e20008011000 */
[----:B------:R2:W-:Y:S01]  /*5ea0*/  @!P1 SYNCS.ARRIVE.TRANS64.RED.A0TR RZ, [UR21+0xd8], R7 ;  /* 0x0000d807ffff99a7 */ /* 0x0005e20008300415 */
[----:B------:R-:W-:Y:S01]  /*5eb0*/  SYNCS.ARRIVE.TRANS64.RED.A1T0 RZ, [UR37], RZ ;  /* 0x000000ffffff79a7 */ /* 0x000fe20008100425 */
[----:B-1----:R-:W-:Y:S01]  /*5ec0*/  UIADD3 UR20, UPT, UPT, UR14, UR63, URZ ;  /* 0x0000003f0e147290 */ /* 0x002fe2000fffe0ff */
[----:B------:R-:W-:Y:S11]  /*5ed0*/  BRA.U UP1, `(.L_x_105) ;  /* 0xfffffff101047547 */ /* 0x000ff6000b83ffff */
[----:B------:R-:W-:-:S04]  /*5ee0*/  SHF.L.U32 R2, R15, 0x1f, RZ ;  /* 0x0000001f0f027819 */ /* 0x000fc800000006ff */
[----:B------:R-:W1:Y:S02]  /*5ef0*/  SYNCS.PHASECHK.TRANS64.TRYWAIT P0, [UR21+0xe0], R2 ;  /* 0x0000e002ff0075a7 */ /* 0x000e640008001115 */
[----:B-1----:R-:W-:Y:S05]  /*5f00*/  @!P0 BRA `(.L_x_106) ;  /* 0x0000004400e48947 */ /* 0x002fea0003800000 */
.L_x_215:
[----:B------:R-:W3:Y:S02]  /*5f10*/  SYNCS.PHASECHK.TRANS64.TRYWAIT P0, [UR21+0xe8], R2 ;  /* 0x0000e802ff0075a7 */ /* 0x000ee40008001115 */
[----:B---3--:R-:W-:Y:S05]  /*5f20*/  @!P0 BRA `(.L_x_107) ;  /* 0x0000004400f48947 */ /* 0x008fea0003800000 */
.L_x_217:
[----:B------:R-:W3:Y:S02]  /*5f30*/  SYNCS.PHASECHK.TRANS64.TRYWAIT P0, [UR21+0xf0], R2 ;  /* 0x0000f002ff0075a7 */ /* 0x000ee40008001115 */
[----:B---3--:R-:W-:Y:S05]  /*5f40*/  @!P0 BRA `(.L_x_108) ;  /* 0x0000004800048947 */ /* 0x008fea0003800000 */
.L_x_219:
[----:B-1----:R-:W-:-:S07]  /*5f50*/  MOV R0, UR21 ;  /* 0x0000001500007c02 */ /* 0x002fce0008000f00 */
.L_x_109:
[----:B-1----:R-:W-:-:S04]  /*5f60*/  SHF.L.U32 R2, R15, 0x1f, RZ ;  /* 0x0000001f0f027819 */ /* 0x002fc800000006ff */
[----:B------:R1:W3:Y:S03]  /*5f70*/  SYNCS.PHASECHK.TRANS64.TRYWAIT P0, [R0+URZ+0xf8], R2 ;  /* 0x0000f802000075a7 */ /* 0x0002e600080011ff */
[----:B---3--:R-:W-:Y:S05]  /*5f80*/  @!P0 NANOSLEEP.SYNCS 0x989680 ;  /* 0x009896800000895d */ /* 0x008fea0003900000 */
[----:B------:R-:W3:Y:S02]  /*5f90*/  @!P0 SYNCS.PHASECHK.TRANS64 P0, [R0+URZ+0xf8], R2 ;  /* 0x0000f802000085a7 */ /* 0x000ee400080010ff */
[----:B--23--:R-:W-:Y:S05]  /*5fa0*/  @P0 EXIT ;  /* 0x000000000000094d */ /* 0x00cfea0003800000 */
[----:B------:R-:W-:Y:S05]  /*5fb0*/  BRA `(.L_x_109) ;  /* 0xfffffffc00e87947 */ /* 0x000fea000383ffff */
.L_x_94:
[----:B------:R-:W-:-:S06]  /*5fc0*/  UISETP.GE.AND UP0, UPT, UR25, 0x4, UPT ;  /* 0x000000041900788c */ /* 0x000fcc000bf06270 */
[----:B------:R-:W-:-:S13]  /*5fd0*/  PLOP3.LUT P0, PT, PT, PT, UP0, 0x80, 0x8 ;  /* 0x000000000008781c */ /* 0x000fda0003f0f008 */
[----:B------:R-:W-:Y:S05]  /*5fe0*/  @!P0 EXIT ;  /* 0x000000000000894d */ /* 0x000fea0003800000 */
[----:B------:R-:W-:Y:S01]  /*5ff0*/  BAR.SYNC.DEFER_BLOCKING 0x6, 0xa0 ;  /* 0x0182800000007b1d */ /* 0x000fe20000010000 */
[----:B------:R-:W-:Y:S01]  /*6000*/  IMAD.SHL.U32 R5, R69, 0x10, RZ ;  /* 0x0000001045057824 */ /* 0x000fe200078e00ff */
[C---:B------:R-:W-:Y:S01]  /*6010*/  SHF.L.U32 R6, R57.reuse, 0x15, RZ ;  /* 0x0000001539067819 */ /* 0x040fe200000006ff */
[----:B------:R-:W-:Y:S01]  /*6020*/  IMAD.SHL.U32 R7, R57, 0x200, RZ ;  /* 0x0000020039077824 */ /* 0x000fe200078e00ff */
[C---:B------:R-:W-:Y:S01]  /*6030*/  LOP3.LUT R70, R69.reuse, 0x60, RZ, 0xc0, !PT ;  /* 0x0000006045467812 */ /* 0x040fe200078ec0ff */
[----:B------:R-:W-:Y:S01]  /*6040*/  IMAD.SHL.U32 R4, R69, 0x2, RZ ;  /* 0x0000000245047824 */ /* 0x000fe200078e00ff */
[----:B------:R-:W-:Y:S02]  /*6050*/  UMOV UR43, 0x400 ;  /* 0x00000400002b7882 */ /* 0x000fe40000000000 */
[----:B------:R-:W1:Y:S01]  /*6060*/  LDC.64 R52, c[0x0][0x888] ;  /* 0x00022200ff347b82 */ /* 0x000e620000000a00 */
[----:B------:R-:W-:Y:S01]  /*6070*/  ULEA UR43, UR47, UR43, 0x18 ;  /* 0x0000002b2f2b7291 */ /* 0x000fe2000f8ec0ff */
[----:B------:R-:W-:Y:S01]  /*6080*/  LOP3.LUT R68, R5, 0x590, RZ, 0xc0, !PT ;  /* 0x0000059005447812 */ /* 0x000fe200078ec0ff */
[----:B------:R-:W-:Y:S01]  /*6090*/  IMAD.U32 R23, R69, 0x10000, RZ ;  /* 0x0001000045177824 */ /* 0x000fe200078e00ff */
[----:B------:R-:W-:Y:S01]  /*60a0*/  LOP3.LUT R5, R5, 0x60, RZ, 0xc0, !PT ;  /* 0x0000006005057812 */ /* 0x000fe200078ec0ff */
[----:B------:R-:W-:Y:S01]  /*60b0*/  UIADD3 UR4, UPT, UPT, UR43, 0x200, URZ ;  /* 0x000002002b047890 */ /* 0x000fe2000fffe0ff */
[----:B------:R-:W-:Y:S01]  /*60c0*/  LOP3.LUT R68, R68, 0x200, R7, 0xf8, !PT ;  /* 0x0000020044447812 */ /* 0x000fe200078ef807 */
[----:B------:R-:W-:Y:S01]  /*60d0*/  HFMA2 R22, -RZ, RZ, 0, 0 ;  /* 0x00000000ff167431 */ /* 0x000fe200000001ff */
[----:B------:R-:W2:Y:S01]  /*60e0*/  LDC.64 R54, c[0x0][0x890] ;  /* 0x00022400ff367b82 */ /* 0x000ea20000000a00 */
[----:B------:R-:W-:Y:S01]  /*60f0*/  LOP3.LUT R4, R5, 0xc, R4, 0xf8, !PT ;  /* 0x0000000c05047812 */ /* 0x000fe200078ef804 */
[----:B------:R-:W-:Y:S01]  /*6100*/  IMAD.MOV.U32 R65, RZ, RZ, 0x1 ;  /* 0x00000001ff417424 */ /* 0x000fe200078e00ff */
[----:B------:R-:W-:Y:S01]  /*6110*/  LOP3.LUT R6, R6, 0x200000, RZ, 0xc0, !PT ;  /* 0x0020000006067812 */ /* 0x000fe200078ec0ff */
[----:B------:R-:W-:Y:S01]  /*6120*/  IMAD.MOV.U32 R64, RZ, RZ, RZ ;  /* 0x000000ffff407224 */ /* 0x000fe200078e00ff */
[----:B------:R-:W-:Y:S01]  /*6130*/  LOP3.LUT R68, R68, R4, RZ, 0xfc, !PT ;  /* 0x0000000444447212 */ /* 0x000fe200078efcff */
[----:B------:R-:W-:Y:S01]  /*6140*/  IMAD.MOV.U32 R61, RZ, RZ, RZ ;  /* 0x000000ffff3d7224 */ /* 0x000fe200078e00ff */
[----:B------:R-:W-:Y:S01]  /*6150*/  MOV R59, UR4 ;  /* 0x00000004003b7c02 */ /* 0x000fe20008000f00 */
[----:B------:R-:W3:Y:S01]  /*6160*/  LDC.64 R50, c[0x0][0x8b0] ;  /* 0x00022c00ff327b82 */ /* 0x000ee20000000a00 */
[----:B------:R-:W4:Y:S01]  /*6170*/  LDS R0, [UR43+0x1c0] ;  /* 0x0001c02bff007984 */ /* 0x000f220008000800 */
[C---:B------:R-:W-:Y:S01]  /*6180*/  LOP3.LUT R67, R69.reuse, 0x2, RZ, 0xc0, !PT ;  /* 0x0000000245437812 */ /* 0x040fe200078ec0ff */
[----:B------:R-:W1:Y:S01]  /*6190*/  LDCU UR60, c[0x0][0x370] ;  /* 0x00006e00ff3c77ac */ /* 0x000e620008000800 */
[----:B------:R-:W-:Y:S01]  /*61a0*/  LOP3.LUT R23, R6, 0x400000, R23, 0xf8, !PT ;  /* 0x0040000006177812 */ /* 0x000fe200078ef817 */
[----:B------:R-:W-:Y:S01]  /*61b0*/  IMAD R68, R68, 0x4, R59 ;  /* 0x0000000444447824 */ /* 0x000fe200078e023b */
[----:B------:R-:W-:Y:S01]  /*61c0*/  LOP3.LUT R69, R69, 0x4, RZ, 0xc0, !PT ;  /* 0x0000000445457812 */ /* 0x000fe200078ec0ff */
[----:B------:R-:W1:Y:S01]  /*61d0*/  LDCU UR42, c[0x0][0xb0c] ;  /* 0x00016180ff2a77ac */ /* 0x000e620008000800 */
[----:B------:R-:W1:Y:S01]  /*61e0*/  LDC.64 R48, c[0x0][0x8a8] ;  /* 0x00022a00ff307b82 */ /* 0x000e620000000a00 */
[----:B------:R-:W-:Y:S01]  /*61f0*/  MOV R63, RZ ;  /* 0x000000ff003f7202 */ /* 0x000fe20000000f00 */
[--C-:B------:R-:W-:Y:S01]  /*6200*/  IMAD R67, R67, -0x10, R68.reuse ;  /* 0xfffffff043437824 */ /* 0x100fe200078e0244 */
[----:B------:R-:W1:Y:S01]  /*6210*/  LDCU UR39, c[0x0][0xb30] ;  /* 0x00016600ff2777ac */ /* 0x000e620008000800 */
[----:B------:R-:W-:Y:S01]  /*6220*/  IMAD R66, R69, -0x10, R68 ;  /* 0xfffffff045427824 */ /* 0x000fe200078e0244 */
[----:B------:R-:W1:Y:S01]  /*6230*/  LDCU.64 UR54, c[0x0][0x888] ;  /* 0x00011100ff3677ac */ /* 0x000e620008000a00 */
[----:B------:R-:W1:Y:S01]  /*6240*/  LDCU.64 UR40, c[0x0][0xb28] ;  /* 0x00016500ff2877ac */ /* 0x000e620008000a00 */
[----:B------:R-:W1:Y:S01]  /*6250*/  LDCU.128 UR56, c[0x0][0xb10] ;  /* 0x00016200ff3877ac */ /* 0x000e620008000c00 */
[----:B------:R-:W1:Y:S01]  /*6260*/  LDCU UR53, c[0x0][0x374] ;  /* 0x00006e80ff3577ac */ /* 0x000e620008000800 */
[----:B------:R-:W-:Y:S01]  /*6270*/  UMOV UR52, URZ ;  /* 0x000000ff00347c82 */ /* 0x000fe20008000000 */
[----:B------:R-:W-:Y:S01]  /*6280*/  UMOV UR46, URZ ;  /* 0x000000ff002e7c82 */ /* 0x000fe20008000000 */
[----:B--2-4-:R-:W-:-:S07]  /*6290*/  IMAD.IADD R23, R0, 0x1, R23 ;  /* 0x0000000100177824 */ /* 0x014fce00078e0217 */
.L_x_153:
[----:B------:R-:W-:Y:S02]  /*62a0*/  LEA R3, R61, UR43, 0x3 ;  /* 0x0000002b3d037c11 */ /* 0x000fe4000f8e18ff */
[----:B------:R-:W-:Y:S02]  /*62b0*/  SHF.L.U32 R0, R63, 0x1f, RZ ;  /* 0x0000001f3f007819 */ /* 0x000fe400000006ff */
[----:B-1----:R-:W-:Y:S02]  /*62c0*/  LEA R4, R61, UR43, 0x4 ;  /* 0x0000002b3d047c11 */ /* 0x002fe4000f8e20ff */
[----:B--2---:R-:W2:Y:S02]  /*62d0*/  SYNCS.PHASECHK.TRANS64.TRYWAIT P0, [R3+URZ+0x110], R0 ;  /* 0x00011000030075a7 */ /* 0x004ea400080011ff */
[----:B--2---:R-:W-:Y:S05]  /*62e0*/  @!P0 BRA `(.L_x_110) ;  /* 0x0000004400348947 */ /* 0x004fea0003800000 */
.L_x_220:
[----:B------:R-:W4:Y:S01]  /*62f0*/  LDS.128 R4, [R4+0x1a0] ;  /* 0x0001a00004047984 */ /* 0x000f220000000c00 */
[----:B------:R-:W-:Y:S01]  /*6300*/  UISETP.GE.AND UP0, UPT, UR45, 0x1, UPT ;  /* 0x000000012d00788c */ /* 0x000fe2000bf06270 */
[----:B------:R-:W-:Y:S01]  /*6310*/  @!PT LDS RZ, [RZ] ;  /* 0x00000000fffff984 */ /* 0x000fe20000000800 */
[----:B------:R-:W-:Y:S01]  /*6320*/  @!PT LDS RZ, [RZ] ;  /* 0x00000000fffff984 */ /* 0x000fe20000000800 */
[----:B------:R-:W-:Y:S01]  /*6330*/  @!PT LDS RZ, [RZ] ;  /* 0x00000000fffff984 */ /* 0x000fe20000000800 */
[----:B------:R-:W-:Y:S01]  /*6340*/  @!PT LDS RZ, [RZ] ;  /* 0x00000000fffff984 */ /* 0x000fe20000000800 */
[----:B------:R1:W-:Y:S06]  /*6350*/  MEMBAR.ALL.CTA ;  /* 0x0000000000007992 */ /* 0x0003ec0000008000 */
[----:B-1----:R-:W1:Y:S01]  /*6360*/  FENCE.VIEW.ASYNC.S ;  /* 0x00000000000073c6 */ /* 0x002e620000000000 */
[----:B----4-:R-:W-:Y:S11]  /*6370*/  LOP3.LUT P0, RZ, R6, 0x1, RZ, 0xc0, !PT ;  /* 0x0000000106ff7812 */ /* 0x010ff6000780c0ff */
[----:B------:R-:W-:Y:S02]  /*6380*/  @!UPT UIADD3 URZ, UPT, UPT, URZ, URZ, URZ ;  /* 0x000000fffffff290 */ /* 0x000fe4000fffe0ff */
[----:B-1----:R-:W-:Y:S01]  /*6390*/  VOTEU.ANY UP1, P0 ;  /* 0x0000000000ff7886 */ /* 0x002fe20000020100 */
[----:B------:R-:W-:Y:S01]  /*63a0*/  PLOP3.LUT P0, PT, PT, PT, UP1, 0x80, 0x8 ;  /* 0x000000000008781c */ /* 0x000fe20003f0f018 */
[----:B------:R-:W-:Y:S11]  /*63b0*/  UP2UR UR62, UPR, URZ, 0x2 ;  /* 0x00000002ff3e7883 */ /* 0x000ff60008000000 */
[----:B------:R-:W-:Y:S01]  /*63c0*/  @!UPT UIADD3 URZ, UPT, UPT, URZ, URZ, URZ ;  /* 0x000000fffffff290 */ /* 0x000fe2000fffe0ff */
        /* <DEDUP_REMOVED lines=13> */
[----:B------:R-:W2:Y:S01]  /*64a0*/  LDCU UR12, c[0x0][0xb20] ;  /* 0x00016400ff0c77ac */ /* 0x000ea20008000800 */
[----:B------:R-:W-:Y:S02]  /*64b0*/  UIMAD.WIDE.U32 UR4, UR53, UR59, URZ ;  /* 0x0000003b350472a5 */ /* 0x000fe4000f8e00ff */
[----:B------:R-:W-:Y:S02]  /*64c0*/  UIMAD.WIDE.U32 UR6, UR60, UR56, URZ ;  /* 0x000000383c0672a5 */ /* 0x000fe4000f8e00ff */
[----:B------:R-:W-:Y:S02]  /*64d0*/  UISETP.NE.AND UP0, UPT, UR58, 0x1, UPT ;  /* 0x000000013a00788c */ /* 0x000fe4000bf05270 */
[----:B------:R-:W-:Y:S02]  /*64e0*/  UIMAD.WIDE.U32 UR8, UR37, UR59, URZ ;  /* 0x0000003b250872a5 */ /* 0x000fe4000f8e00ff */
[----:B------:R-:W-:Y:S02]  /*64f0*/  UIMAD.WIDE.U32 UR10, UR38, UR56, URZ ;  /* 0x00000038260a72a5 */ /* 0x000fe4000f8e00ff */
[----:B------:R-:W-:Y:S02]  /*6500*/  UISETP.NE.AND UP1, UPT, UR42, 0x1, UPT ;  /* 0x000000012a00788c */ /* 0x000fe4000bf25270 */
[----:B------:R-:W-:Y:S01]  /*6510*/  UISETP.NE.AND UP2, UPT, UR45, 0x1, UPT ;  /* 0x000000012d00788c */ /* 0x000fe2000bf45270 */
[----:B------:R-:W-:Y:S02]  /*6520*/  UMOV UR4, UR5 ;  /* 0x0000000500047c82 */ /* 0x000fe40008000000 */
[----:B--2---:R-:W-:Y:S03]  /*6530*/  USHF.R.U32.HI UR5, URZ, UR12, UR4 ;  /* 0x0000000cff057299 */ /* 0x004fe60008011604 */
[----:B------:R-:W-:Y:S02]  /*6540*/  UMOV UR4, UR7 ;  /* 0x0000000700047c82 */ /* 0x000fe40008000000 */
[----:B------:R-:W-:Y:S02]  /*6550*/  USHF.R.U32.HI UR7, URZ, UR57, UR4 ;  /* 0x00000039ff077299 */ /* 0x000fe40008011604 */
[----:B------:R-:W-:Y:S02]  /*6560*/  USEL UR4, UR53, UR5, !UP0 ;  /* 0x0000000535047287 */ /* 0x000fe4000c000000 */
[----:B------:R-:W-:Y:S01]  /*6570*/  USEL UR7, UR60, UR7, !UP1 ;  /* 0x000000073c077287 */ /* 0x000fe2000c800000 */
[----:B------:R-:W-:Y:S01]  /*6580*/  UMOV UR5, UR9 ;  /* 0x0000000900057c82 */ /* 0x000fe20008000000 */
[----:B------:R-:W-:Y:S02]  /*6590*/  UIMAD.WIDE.U32 UR8, UR4, UR40, URZ ;  /* 0x00000028040872a5 */ /* 0x000fe4000f8e00ff */
[----:B------:R-:W-:Y:S03]  /*65a0*/  USHF.R.U32.HI UR6, URZ, UR12, UR5 ;  /* 0x0000000cff067299 */ /* 0x000fe60008011605 */
[----:B------:R-:W-:Y:S01]  /*65b0*/  UMOV UR5, UR11 ;  /* 0x0000000b00057c82 */ /* 0x000fe20008000000 */
[----:B------:R-:W-:Y:S02]  /*65c0*/  UIMAD.WIDE.U32 UR10, UR7, UR40, URZ ;  /* 0x00000028070a72a5 */ /* 0x000fe4000f8e00ff */
[----:B------:R-:W-:Y:S02]  /*65d0*/  USHF.R.U32.HI UR12, URZ, UR57, UR5 ;  /* 0x00000039ff0c7299 */ /* 0x000fe40008011605 */
[----:B------:R-:W-:Y:S01]  /*65e0*/  USEL UR6, UR37, UR6, !UP0 ;  /* 0x0000000625067287 */ /* 0x000fe2000c000000 */
[----:B------:R-:W-:Y:S02]  /*65f0*/  UMOV UR5, UR9 ;  /* 0x0000000900057c82 */ /* 0x000fe40008000000 */
[----:B------:R-:W-:Y:S01]  /*6600*/  UMOV UR10, UR11 ;  /* 0x0000000b000a7c82 */ /* 0x000fe20008000000 */
[----:B------:R-:W-:Y:S02]  /*6610*/  @UP2 USHF.R.U32.HI UR4, URZ, UR41, UR5 ;  /* 0x00000029ff042299 */ /* 0x000fe40008011605 */
[----:B------:R-:W-:Y:S02]  /*6620*/  @UP2 USHF.R.U32.HI UR7, URZ, UR41, UR10 ;  /* 0x00000029ff072299 */ /* 0x000fe4000801160a */
[----:B------:R-:W-:Y:S02]  /*6630*/  UIMAD UR4, UR45, UR4, URZ ;  /* 0x000000042d0472a4 */ /* 0x000fe4000f8e02ff */
        /* <DEDUP_REMOVED lines=8> */
[----:B------:R-:W-:Y:S02]  /*66c0*/  USEL UR11, UR6, UR4, !UP2 ;  /* 0x00000004060b7287 */ /* 0x000fe4000d000000 */
[----:B------:R-:W-:Y:S02]  /*66d0*/  UIADD3 UR8, UPT, UPT, -UR5, URZ, URZ ;  /* 0x000000ff05087290 */ /* 0x000fe4000fffe1ff */
[----:B------:R-:W-:Y:S01]  /*66e0*/  UIADD3 UR10, UPT, UPT, -UR11, URZ, URZ ;  /* 0x000000ff0b0a7290 */ /* 0x000fe2000fffe1ff */
[----:B------:R-:W-:Y:S01]  /*66f0*/  @!UP0 UMOV UR4, UR9 ;  /* 0x0000000900048c82 */ /* 0x000fe20008000000 */
[----:B------:R-:W-:Y:S02]  /*6700*/  UIADD3 UR9, UPT, UPT, -UR6, URZ, URZ ;  /* 0x000000ff06097290 */ /* 0x000fe4000fffe1ff */
[----:B------:R-:W-:Y:S02]  /*6710*/  @!UP0 USHF.R.U32.HI UR4, URZ, UR41, UR4 ;  /* 0x00000029ff048299 */ /* 0x000fe40008011604 */
[----:B------:R-:W-:Y:S02]  /*6720*/  UIMAD UR10, UR45, UR10, UR6 ;  /* 0x0000000a2d0a72a4 */ /* 0x000fe4000f8e0206 */
[----:B------:R-:W-:Y:S04]  /*6730*/  @!UP0 USEL UR4, UR5, UR4, !UP2 ;  /* 0x0000000405048287 */ /* 0x000fe8000d000000 */
[----:B------:R-:W-:Y:S02]  /*6740*/  @!UP0 UIMAD UR10, UR7, UR10, UR4 ;  /* 0x0000000a070a82a4 */ /* 0x000fe4000f8e0204 */
[----:B------:R-:W-:Y:S02]  /*6750*/  @!UP0 UIADD3 UR11, UPT, UPT, UR11, -UR4, URZ ;  /* 0x800000040b0b8290 */ /* 0x000fe4000fffe0ff */
[----:B------:R-:W-:Y:S02]  /*6760*/  UIMAD UR7, UR42, UR8, UR38 ;  /* 0x000000082a0772a4 */ /* 0x000fe4000f8e0226 */
[----:B------:R-:W-:Y:S02]  /*6770*/  @!UP0 UIMAD UR6, UR11, UR45, UR5 ;  /* 0x0000002d0b0682a4 */ /* 0x000fe4000f8e0205 */
[----:B------:R-:W-:Y:S01]  /*6780*/  UIMAD UR4, UR58, UR9, UR37 ;  /* 0x000000093a0472a4 */ /* 0x000fe2000f8e0225 */
[----:B------:R-:W-:Y:S02]  /*6790*/  @!UP0 UMOV UR5, UR10 ;  /* 0x0000000a00058c82 */ /* 0x000fe40008000000 */
[----:B------:R-:W-:Y:S02]  /*67a0*/  UIMAD UR38, UR5, UR42, UR7 ;  /* 0x0000002a052672a4 */ /* 0x000fe4000f8e0207 */
[----:B------:R-:W-:Y:S11]  /*67b0*/  UIMAD UR37, UR6, UR58, UR4 ;  /* 0x0000003a062572a4 */ /* 0x000ff6000f8e0204 */
[----:B------:R-:W-:Y:S01]  /*67c0*/  @!UPT UIADD3 URZ, UPT, UPT, URZ, URZ, URZ ;  /* 0x000000fffffff290 */ /* 0x000fe2000fffe0ff */
.L_x_111:
[----:B------:R-:W-:Y:S01]  /*67d0*/  UISETP.NE.AND UP0, UPT, UR39, 0x1, UPT ;  /* 0x000000012700788c */ /* 0x000fe2000bf05270 */
[----:B------:R-:W-:Y:S01]  /*67e0*/  LOP3.LUT P0, RZ, R59, 0x1b0, RZ, 0xc0, !PT ;  /* 0x000001b03bff7812 */ /* 0x000fe2000780c0ff */
[----:B------:R-:W-:Y:S01]  /*67f0*/  USHF.L.U32 UR50, UR20, 0x6, URZ ;  /* 0x0000000614327899 */ /* 0x000fe200080006ff */
[----:B------:R-:W-:Y:S01]  /*6800*/  BSSY.RECONVERGENT B6, `(.L_x_112) ;  /* 0x0000034000067945 */ /* 0x000fe20003800200 */
[----:B------:R-:W-:Y:S01]  /*6810*/  USHF.L.U32 UR49, UR28, 0x7, URZ ;  /* 0x000000071c317899 */ /* 0x000fe200080006ff */
[----:B------:R-:W-:Y:S06]  /*6820*/  IADD3 R61, PT, PT, R61, 0x1, RZ ;  /* 0x000000013d3d7810 */ /* 0x000fec0007ffe0ff */
[----:B------:R-:W2:Y:S01]  /*6830*/  @!UP0 LDCU.128 UR12, c[0x0][0xb10] ;  /* 0x00016200ff0c87ac */ /* 0x000ea20008000c00 */
[----:B------:R-:W4:Y:S01]  /*6840*/  @!UP0 LDCU UR5, c[0x0][0xb0c] ;  /* 0x00016180ff0587ac */ /* 0x000f220008000800 */
[----:B------:R-:W3:Y:S01]  /*6850*/  @!UP0 LDCU UR10, c[0x0][0xb20] ;  /* 0x00016400ff0a87ac */ /* 0x000ee20008000800 */
[----:B--2---:R-:W-:Y:S02]  /*6860*/  UIMAD.WIDE.U32 UR8, UR38, UR12, URZ ;  /* 0x0000000c260872a5 */ /* 0x004fe4000f8e00ff */
[----:B------:R-:W-:Y:S02]  /*6870*/  UIMAD.WIDE.U32 UR6, UR37, UR15, URZ ;  /* 0x0000000f250672a5 */ /* 0x000fe4000f8e00ff */
[----:B------:R-:W-:Y:S03]  /*6880*/  @!UP0 UISETP.NE.AND UP1, UPT, UR14, 0x1, UPT ;  /* 0x000000010e00888c */ /* 0x000fe6000bf25270 */
[----:B------:R-:W-:Y:S01]  /*6890*/  @!UP0 UMOV UR4, UR9 ;  /* 0x0000000900048c82 */ /* 0x000fe20008000000 */
[----:B----4-:R-:W-:Y:S02]  /*68a0*/  @!UP0 UISETP.NE.AND UP2, UPT, UR5, 0x1, UPT ;  /* 0x000000010500888c */ /* 0x010fe4000bf45270 */
[----:B------:R-:W-:Y:S01]  /*68b0*/  @!UP0 USHF.R.U32.HI UR4, URZ, UR13, UR4 ;  /* 0x0000000dff048299 */ /* 0x000fe20008011604 */
[----:B------:R-:W-:Y:S02]  /*68c0*/  @!UP0 UMOV UR6, UR7 ;  /* 0x0000000700068c82 */ /* 0x000fe40008000000 */
[----:B---3--:R-:W-:Y:S02]  /*68d0*/  @!UP0 USHF.R.U32.HI UR6, URZ, UR10, UR6 ;  /* 0x0000000aff068299 */ /* 0x008fe40008011606 */
[----:B------:R-:W-:Y:S02]  /*68e0*/  @!UP0 USEL UR7, UR38, UR4, !UP2 ;  /* 0x0000000426078287 */ /* 0x000fe4000d000000 */
[----:B------:R-:W-:Y:S04]  /*68f0*/  @!UP0 USEL UR6, UR37, UR6, !UP1 ;  /* 0x0000000625068287 */ /* 0x000fe8000c800000 */
[----:B------:R-:W-:Y:S02]  /*6900*/  @!UP0 UIADD3 UR4, UPT, UPT, -UR7, UR6, URZ ;  /* 0x0000000607048290 */ /* 0x000fe4000fffe1ff */
[----:B------:R-:W-:Y:S02]  /*6910*/  @!UP0 UIADD3 UR6, UPT, UPT, UR7, -UR6, URZ ;  /* 0x8000000607068290 */ /* 0x000fe4000fffe0ff */
[----:B------:R-:W-:Y:S02]  /*6920*/  @!UP0 UIMAD UR38, UR4, UR5, UR38 ;  /* 0x00000005042682a4 */ /* 0x000fe4000f8e0226 */
[----:B------:R-:W-:Y:S01]  /*6930*/  @!UP0 UIMAD UR37, UR6, UR14, UR37 ;  /* 0x0000000e062582a4 */ /* 0x000fe2000f8e0225 */
[----:B------:R-:W-:Y:S11]  /*6940*/  @!P0 BRA `(.L_x_113) ;  /* 0x00000000007c8947 */ /* 0x000ff60003800000 */
[----:B------:R-:W2:Y:S01]  /*6950*/  LDCU.64 UR8, c[0x4][0x80] ;  /* 0x01001000ff0877ac */ /* 0x000ea20008000a00 */
[----:B------:R-:W-:Y:S01]  /*6960*/  MOV R2, 0x0 ;  /* 0x0000000000027802 */ /* 0x000fe20000000f00 */
[----:B------:R-:W-:Y:S02]  /*6970*/  HFMA2 R12, -RZ, RZ, 0, 5.9604644775390625e-08 ;  /* 0x00000001ff0c7431 */ /* 0x000fe400000001ff */
[----:B------:R-:W-:Y:S01]  /*6980*/  IMAD.MOV.U32 R8, RZ, RZ, 0x70 ;  /* 0x00000070ff087424 */ /* 0x000fe200078e00ff */
[----:B------:R3:W4:Y:S01]  /*6990*/  LDC.64 R14, c[0x4][R2] ;  /* 0x01000000020e7b82 */ /* 0x0007220000000a00 */
[----:B------:R-:W1:Y:S01]  /*69a0*/  LDCU.64 UR6, c[0x4][0x88] ;  /* 0x01001100ff0677ac */ /* 0x000e620008000a00 */
[----:B------:R-:W-:Y:S01]  /*69b0*/  IMAD.MOV.U32 R13, RZ, RZ, RZ ;  /* 0x000000ffff0d7224 */ /* 0x000fe200078e00ff */
[----:B------:R-:W1:Y:S01]  /*69c0*/  LDCU.64 UR4, c[0x4][0x8] ;  /* 0x01000100ff0477ac */ /* 0x000e620008000a00 */
[----:B--2---:R-:W-:Y:S01]  /*69d0*/  MOV R5, UR9 ;  /* 0x0000000900057c02 */ /* 0x004fe20008000f00 */
[----:B------:R-:W-:Y:S01]  /*69e0*/  IMAD.U32 R4, RZ, RZ, UR8 ;  /* 0x00000008ff047e24 */ /* 0x000fe2000f8e00ff */
[----:B-1----:R-:W-:Y:S01]  /*69f0*/  MOV R7, UR7 ;  /* 0x0000000700077c02 */ /* 0x002fe20008000f00 */
[----:B------:R-:W-:Y:S01]  /*6a00*/  IMAD.U32 R6, RZ, RZ, UR6 ;  /* 0x00000006ff067e24 */ /* 0x000fe2000f8e00ff */
[----:B------:R-:W-:Y:S01]  /*6a10*/  MOV R11, UR5 ;  /* 0x00000005000b7c02 */ /* 0x000fe20008000f00 */
[----:B------:R-:W-:Y:S02]  /*6a20*/  IMAD.U32 R10, RZ, RZ, UR4 ;  /* 0x00000004ff0a7e24 */ /* 0x000fe4000f8e00ff */
[----:B------:R-:W-:Y:S07]  /*6a30*/  LEPC R20, `(.L_x_114) ;  /* 0x000000001014794e */ /* 0x000fee0000000000 */
[----:B---345:R-:W-:Y:S05]  /*6a40*/  CALL.ABS.NOINC R14 ;  /* 0x000000000e007343 */ /* 0x038fea0003c00000 */
.L_x_114:
[----:B------:R-:W1:Y:S01]  /*6a50*/  LDCU.64 UR8, c[0x4][0x80] ;  /* 0x01001000ff0877ac */ /* 0x000e620008000a00 */
[----:B------:R-:W2:Y:S01]  /*6a60*/  LDC.64 R2, c[0x4][R2] ;  /* 0x0100000002027b82 */ /* 0x000ea20000000a00 */
[----:B------:R-:W-:Y:S02]  /*6a70*/  HFMA2 R12, -RZ, RZ, 0, 5.9604644775390625e-08 ;  /* 0x00000001ff0c7431 */ /* 0x000fe400000001ff */
[----:B------:R-:W-:Y:S02]  /*6a80*/  IMAD.MOV.U32 R8, RZ, RZ, 0x70 ;  /* 0x00000070ff087424 */ /* 0x000fe400078e00ff */
[----:B------:R-:W-:Y:S01]  /*6a90*/  IMAD.MOV.U32 R13, RZ, RZ, RZ ;  /* 0x000000ffff0d7224 */ /* 0x000fe200078e00ff */
[----:B------:R-:W3:Y:S01]  /*6aa0*/  LDCU.64 UR6, c[0x4][0x88] ;  /* 0x01001100ff0677ac */ /* 0x000ee20008000a00 */
[----:B------:R-:W4:Y:S01]  /*6ab0*/  LDCU.64 UR4, c[0x4][0x8] ;  /* 0x01000100ff0477ac */ /* 0x000f220008000a00 */
[----:B-1----:R-:W-:Y:S02]  /*6ac0*/  MOV R4, UR8 ;  /* 0x0000000800047c02 */ /* 0x002fe40008000f00 */
[----:B------:R-:W-:Y:S02]  /*6ad0*/  MOV R5, UR9 ;  /* 0x0000000900057c02 */ /* 0x000fe40008000f00 */
[----:B---3--:R-:W-:Y:S01]  /*6ae0*/  MOV R7, UR7 ;  /* 0x0000000700077c02 */ /* 0x008fe20008000f00 */
[----:B------:R-:W-:Y:S01]  /*6af0*/  IMAD.U32 R6, RZ, RZ, UR6 ;  /* 0x00000006ff067e24 */ /* 0x000fe2000f8e00ff */
[----:B----4-:R-:W-:Y:S01]  /*6b00*/  MOV R11, UR5 ;  /* 0x00000005000b7c02 */ /* 0x010fe20008000f00 */
[----:B------:R-:W-:Y:S02]  /*6b10*/  IMAD.U32 R10, RZ, RZ, UR4 ;  /* 0x00000004ff0a7e24 */ /* 0x000fe4000f8e00ff */
[----:B------:R-:W-:Y:S07]  /*6b20*/  LEPC R20, `(.L_x_113) ;  /* 0x000000001014794e */ /* 0x000fee0000000000 */
[----:B--2---:R-:W-:Y:S05]  /*6b30*/  CALL.ABS.NOINC R2 ;  /* 0x0000000002007343 */ /* 0x004fea0003c00000 */
.L_x_113:
[----:B------:R-:W-:Y:S05]  /*6b40*/  BSYNC.RECONVERGENT B6 ;  /* 0x0000000000067941 */ /* 0x000fea0003800200 */
.L_x_112:
[----:B------:R-:W-:Y:S02]  /*6b50*/  ISETP.NE.U32.AND P0, PT, RZ, UR54, PT ;  /* 0x00000036ff007c0c */ /* 0x000fe4000bf05070 */
[C---:B------:R-:W-:Y:S02]  /*6b60*/  ISETP.NE.U32.AND P1, PT, R54.reuse, RZ, PT ;  /* 0x000000ff3600720c */ /* 0x040fe40003f25070 */
[----:B------:R-:W-:Y:S02]  /*6b70*/  ISETP.NE.U32.AND P4, PT, R54, RZ, PT ;  /* 0x000000ff3600720c */ /* 0x000fe40003f85070 */
[----:B------:R-:W-:Y:S02]  /*6b80*/  ISETP.NE.AND.EX P0, PT, RZ, UR55, PT, P0 ;  /* 0x00000037ff007c0c */ /* 0x000fe4000bf05300 */
[C---:B------:R-:W-:Y:S02]  /*6b90*/  ISETP.NE.AND.EX P1, PT, R55.reuse, RZ, PT, P1 ;  /* 0x000000ff3700720c */ /* 0x040fe40003f25310 */
[----:B------:R-:W-:Y:S02]  /*6ba0*/  ISETP.NE.AND.EX P4, PT, R55, RZ, P0, P4 ;  /* 0x000000ff3700720c */ /* 0x000fe40000785340 */
[----:B------:R-:W-:Y:S02]  /*6bb0*/  ISETP.NE.U32.AND P5, PT, R50, RZ, PT ;  /* 0x000000ff3200720c */ /* 0x000fe40003fa5070 */
[----:B------:R-:W-:Y:S02]  /*6bc0*/  ISETP.NE.U32.AND P3, PT, RZ, UR54, PT ;  /* 0x00000036ff007c0c */ /* 0x000fe4000bf65070 */
[----:B------:R-:W-:Y:S02]  /*6bd0*/  PLOP3.LUT P2, PT, PT, PT, PT, 0x8, 0x80 ;  /* 0x000000000080781c */ /* 0x000fe40003f4e170 */
[----:B------:R-:W-:Y:S02]  /*6be0*/  ISETP.NE.AND.EX P5, PT, R51, RZ, PT, P5 ;  /* 0x000000ff3300720c */ /* 0x000fe40003fa5350 */
[----:B------:R-:W-:Y:S03]  /*6bf0*/  ISETP.NE.AND.EX P3, PT, RZ, UR55, PT, P3 ;  /* 0x00000037ff007c0c */ /* 0x000fe6000bf65330 */
[----:B------:R-:W-:Y:S01]  /*6c00*/  @!P4 PLOP3.LUT P2, PT, P1, PT, PT, 0x80, 0x8 ;  /* 0x000000000008c81c */ /* 0x000fe20000f4f070 */
[----:B------:R-:W-:Y:S01]  /*6c10*/  @!UPT UIADD3 URZ, UPT, UPT, URZ, URZ, URZ ;  /* 0x000000fffffff290 */ /* 0x000fe2000fffe0ff */
[----:B------:R-:W-:Y:S11]  /*6c20*/  @!P1 BRA `(.L_x_115) ;  /* 0x0000000000309947 */ /* 0x000ff60003800000 */
        /* <DEDUP_REMOVED lines=12> */
.L_x_115:
[----:B------:R-:W-:Y:S05]  /*6cf0*/  @!P5 BRA `(.L_x_116) ;  /* 0x000000000024d947 */ /* 0x000fea0003800000 */
[----:B------:R-:W-:Y:S01]  /*6d00*/  ISETP.NE.U32.AND P0, PT, R48, RZ, PT ;  /* 0x000000ff3000720c */ /* 0x000fe20003f05070 */
[----:B------:R-:W2:Y:S03]  /*6d10*/  LDCU.64 UR4, c[0x0][0x358] ;  /* 0x00006b00ff0477ac */ /* 0x000ea60008000a00 */
[----:B------:R-:W-:Y:S11]  /*6d20*/  ISETP.NE.AND.EX P0, PT, R49, RZ, PT, P0 ;  /* 0x000000ff3100720c */ /* 0x000ff60003f05300 */
[----:B------:R-:W-:Y:S02]  /*6d30*/  @!UPT UIADD3 URZ, UPT, UPT, URZ, URZ, URZ ;  /* 0x000000fffffff290 */ /* 0x000fe4000fffe0ff */
[----:B------:R-:W4:Y:S01]  /*6d40*/  @P0 LDC.64 R2, c[0x0][0x8a8] ;  /* 0x00022a00ff020b82 */ /* 0x000f220000000a00 */
[----:B-1----:R-:W-:Y:S04]  /*6d50*/  @P0 IMAD R0, R50, UR36, RZ ;  /* 0x0000002432000c24 */ /* 0x002fe8000f8e02ff */
[----:B----4-:R-:W-:Y:S05]  /*6d60*/  @P0 IMAD.WIDE R2, R0, 0x4, R2 ;  /* 0x0000000400020825 */ /* 0x010fea00078e0202 */
[----:B--2--5:R2:W5:Y:S02]  /*6d70*/  @P0 LDG.E R24, desc[UR4][R2.64] ;  /* 0x0000000402180981 */ /* 0x024564000c1e1900 */
[----:B--2---:R-:W4:Y:S02]  /*6d80*/  @!P0 LDC R24, c[0x0][0x8a0] ;  /* 0x00022800ff188b82 */ /* 0x004f240000000800 */
.L_x_116:
[----:B---3-5:R-:W-:Y:S01]  /*6d90*/  FSETP.NEU.AND P0, PT, R26, RZ, PT ;  /* 0x000000ff1a00720b */ /* 0x028fe20003f0d000 */
[----:B------:R-:W-:Y:S01]  /*6da0*/  BSSY B1, `(.L_x_117) ;  /* 0x0000038000017945 */ /* 0x000fe20003800000 */
[----:B------:R-:W-:Y:S01]  /*6db0*/  SEL R3, RZ, 0xffffffff, P3 ;  /* 0xffffffffff037807 */ /* 0x000fe20001800000 */
[----:B------:R-:W-:Y:S01]  /*6dc0*/  IMAD.MOV.U32 R73, RZ, RZ, 0x1 ;  /* 0x00000001ff497424 */ /* 0x000fe200078e00ff */
[----:B------:R-:W-:Y:S01]  /*6dd0*/  @!P4 LOP3.LUT P3, RZ, R56, 0xff, RZ, 0xc0, !PT ;  /* 0x000000ff38ffc812 */ /* 0x000fe2000786c0ff */
[C---:B------:R-:W-:Y:S01]  /*6de0*/  IMAD R25, R22.reuse, 0x40, R23 ;  /* 0x0000004016197824 */ /* 0x040fe200078e0217 */
[----:B-1----:R-:W-:Y:S01]  /*6df0*/  @!P4 SEL R0, RZ, 0xffffffff, P0 ;  /* 0xffffffffff00c807 */ /* 0x002fe20000000000 */
[----:B------:R-:W-:Y:S01]  /*6e00*/  IMAD R62, R69, -0x10, R67 ;  /* 0xfffffff0453e7824 */ /* 0x000fe200078e0243 */
[----:B------:R-:W-:Y:S01]  /*6e10*/  LOP3.LUT R65, R65, 0x1, RZ, 0x3c, !PT ;  /* 0x0000000141417812 */ /* 0x000fe200078e3cff */
[----:B------:R-:W-:Y:S01]  /*6e20*/  IMAD.MOV.U32 R27, RZ, RZ, RZ ;  /* 0x000000ffff1b7224 */ /* 0x000fe200078e00ff */
[C---:B------:R-:W-:Y:S02]  /*6e30*/  @P2 SEL R0, R3.reuse, R0, !P3 ;  /* 0x0000000003002207 */ /* 0x040fe40005800000 */
[----:B------:R-:W-:Y:S02]  /*6e40*/  CS2R R38, SRZ ;  /* 0x0000000000267805 */ /* 0x000fe4000001ff00 */
[----:B------:R-:W-:Y:S02]  /*6e50*/  LEA R72, R22, UR43, 0x3 ;  /* 0x0000002b16487c11 */ /* 0x000fe4000f8e18ff */
[----:B------:R-:W-:Y:S02]  /*6e60*/  CS2R R36, SRZ ;  /* 0x0000000000247805 */ /* 0x000fe4000001ff00 */
[----:B------:R-:W-:Y:S02]  /*6e70*/  @!P4 LOP3.LUT R0, R0, 0x1, RZ, 0xc0, !PT ;  /* 0x000000010000c812 */ /* 0x000fe400078ec0ff */
[----:B------:R-:W-:Y:S02]  /*6e80*/  CS2R R34, SRZ ;  /* 0x0000000000227805 */ /* 0x000fe4000001ff00 */
[----:B------:R-:W-:Y:S02]  /*6e90*/  SEL R2, RZ, 0xffffffff, P0 ;  /* 0xffffffffff027807 */ /* 0x000fe40000000000 */
[----:B------:R-:W-:Y:S02]  /*6ea0*/  CS2R R32, SRZ ;  /* 0x0000000000207805 */ /* 0x000fe4000001ff00 */
[----:B------:R-:W-:Y:S02]  /*6eb0*/  ISETP.NE.U32.OR P5, PT, R0, 0x1, P4 ;  /* 0x000000010000780c */ /* 0x000fe400027a5470 */
[----:B------:R-:W-:Y:S02]  /*6ec0*/  CS2R R42, SRZ ;  /* 0x00000000002a7805 */ /* 0x000fe4000001ff00 */
[----:B------:R-:W-:Y:S02]  /*6ed0*/  LOP3.LUT P4, R60, R56, 0xff, RZ, 0xc0, !PT ;  /* 0x000000ff383c7812 */ /* 0x000fe4000788c0ff */
[----:B------:R-:W-:Y:S02]  /*6ee0*/  CS2R R40, SRZ ;  /* 0x0000000000287805 */ /* 0x000fe4000001ff00 */
[----:B------:R-:W-:Y:S02]  /*6ef0*/  P2R R71, PR, RZ, 0x20 ;  /* 0x00000020ff477803 */ /* 0x000fe40000000000 */
[----:B------:R-:W-:Y:S02]  /*6f00*/  CS2R R46, SRZ ;  /* 0x00000000002e7805 */ /* 0x000fe4000001ff00 */
[----:B------:R-:W-:Y:S02]  /*6f10*/  @P1 SEL R2, R3, R2, !P4 ;  /* 0x0000000203021207 */ /* 0x000fe40006000000 */
[----:B------:R-:W-:Y:S02]  /*6f20*/  CS2R R44, SRZ ;  /* 0x00000000002c7805 */ /* 0x000fe4000001ff00 */
[----:B------:R-:W-:Y:S02]  /*6f30*/  LOP3.LUT R2, R2, 0x1, RZ, 0xc0, !PT ;  /* 0x0000000102027812 */ /* 0x000fe400078ec0ff */
[----:B------:R-:W-:Y:S02]  /*6f40*/  @P5 SHF.L.U32 R0, R65, 0x1f, RZ ;  /* 0x0000001f41005819 */ /* 0x000fe400000006ff */
[----:B------:R-:W-:Y:S02]  /*6f50*/  ISETP.NE.U32.AND P0, PT, R2, 0x1, PT ;  /* 0x000000010200780c */ /* 0x000fe40003f05070 */
[----:B------:R1:W2:Y:S02]  /*6f60*/  @P5 SYNCS.PHASECHK.TRANS64.TRYWAIT P3, [UR43+0xc0], R0 ;  /* 0x0000c000ff0055a7 */ /* 0x0002a4000806112b */
[----:B------:R-:W-:Y:S02]  /*6f70*/  P2R R74, PR, RZ, 0x1 ;  /* 0x00000001ff4a7803 */ /* 0x000fe40000000000 */
[----:B-1----:R-:W-:Y:S04]  /*6f80*/  SHF.L.U32 R0, R64, 0x1f, RZ ;  /* 0x0000001f40007819 */ /* 0x002fe800000006ff */
[----:B------:R1:W3:Y:S01]  /*6f90*/  SYNCS.PHASECHK.TRANS64.TRYWAIT P2, [R72+URZ+0x130], R0 ;  /* 0x00013000480075a7 */ /* 0x0002e200080411ff */
[----:B--2---:R-:W-:Y:S01]  /*6fa0*/  @P5 SEL R73, RZ, 0x1, !P3 ;  /* 0x00000001ff495807 */ /* 0x004fe20005800000 */
[----:B-1----:R-:W-:Y:S06]  /*6fb0*/  @!P5 BRA `(.L_x_118) ;  /* 0x000000000058d947 */ /* 0x002fec0003800000 */
[----:B------:R-:W-:Y:S01]  /*6fc0*/  IMAD.MOV.U32 R39, RZ, RZ, RZ ;  /* 0x000000ffff277224 */ /* 0x000fe200078e00ff */
[----:B------:R-:W-:Y:S01]  /*6fd0*/  ISETP.NE.AND P0, PT, R73, RZ, PT ;  /* 0x000000ff4900720c */ /* 0x000fe20003f05270 */
[----:B------:R-:W-:Y:S01]  /*6fe0*/  BSSY B0, `(.L_x_119) ;  /* 0x000000c000007945 */ /* 0x000fe20003800000 */
[----:B------:R-:W-:Y:S02]  /*6ff0*/  CS2R R46, SRZ ;  /* 0x00000000002e7805 */ /* 0x000fe4000001ff00 */
[----:B------:R-:W-:Y:S02]  /*7000*/  CS2R R44, SRZ ;  /* 0x00000000002c7805 */ /* 0x000fe4000001ff00 */
[----:B------:R-:W-:Y:S02]  /*7010*/  CS2R R42, SRZ ;  /* 0x00000000002a7805 */ /* 0x000fe4000001ff00 */
[----:B------:R-:W-:Y:S02]  /*7020*/  CS2R R40, SRZ ;  /* 0x0000000000287805 */ /* 0x000fe4000001ff00 */
[----:B------:R-:W-:Y:S02]  /*7030*/  CS2R R34, SRZ ;  /* 0x0000000000227805 */ /* 0x000fe4000001ff00 */
[----:B------:R-:W-:Y:S02]  /*7040*/  CS2R R32, SRZ ;  /* 0x0000000000207805 */ /* 0x000fe4000001ff00 */
[----:B------:R-:W-:Y:S01]  /*7050*/  CS2R R36, SRZ ;  /* 0x0000000000247805 */ /* 0x000fe2000001ff00 */
[----:B------:R-:W-:Y:S06]  /*7060*/  @P0 BRA `(.L_x_120) ;  /* 0x00000000000c0947 */ /* 0x000fec0003800000 */
[----:B------:R-:W-:Y:S04]  /*7070*/  SHF.L.U32 R3, R65, 0x1f, RZ ;  /* 0x0000001f41037819 */ /* 0x000fe800000006ff */
[----:B------:R-:W1:Y:S02]  /*7080*/  SYNCS.PHASECHK.TRANS64.TRYWAIT P0, [UR43+0xc0], R3 ;  /* 0x0000c003ff0075a7 */ /* 0x000e64000800112b */
[----:B-1----:R-:W-:Y:S05]  /*7090*/  @!P0 BRA `(.L_x_121) ;  /* 0x0000003400dc8947 */ /* 0x002fea0003800000 */
.L_x_120:
[----:B------:R-:W-:Y:S05]  /*70a0*/  BSYNC B0 ;  /* 0x0000000000007941 */ /* 0x000fea0003800000 */
.L_x_119:
[----:B------:R-:W-:Y:S01]  /*70b0*/  ISETP.NE.AND P0, PT, R74, RZ, PT ;  /* 0x000000ff4a00720c */ /* 0x000fe20003f05270 */
[----:B------:R-:W-:Y:S11]  /*70c0*/  HFMA2 R27, -RZ, RZ, 0, 5.9604644775390625e-08 ;  /* 0x00000001ff1b7431 */ /* 0x000ff600000001ff */
[----:B------:R-:W-:Y:S01]  /*70d0*/  @!UPT UIADD3 URZ, UPT, UPT, URZ, URZ, URZ ;  /* 0x000000fffffff290 */ /* 0x000fe2000fffe0ff */
[----:B------:R2:W1:Y:S04]  /*70e0*/  @P0 LDS.128 R44, [R68] ;  /* 0x00000000442c0984 */ /* 0x0004680000000c00 */
[----:B------:R2:W1:Y:S04]  /*70f0*/  @P0 LDS.128 R40, [R67+0x10] ;  /* 0x0000100043280984 */ /* 0x0004680000000c00 */
[----:B------:R2:W1:Y:S04]  /*7100*/  @P0 LDS.128 R32, [R66+0x20] ;  /* 0x0000200042200984 */ /* 0x0004680000000c00 */
[----:B------:R2:W1:Y:S02]  /*7110*/  @P0 LDS.128 R36, [R62+0x30] ;  /* 0x000030003e240984 */ /* 0x0004640000000c00 */
.L_x_118:
[----:B------:R-:W-:Y:S05]  /*7120*/  BSYNC B1 ;  /* 0x0000000000017941 */ /* 0x000fea0003800000 */
.L_x_117:
[----:B-1----:R-:W-:Y:S04]  /*7130*/  SHF.R.U32.HI R2, RZ, 0x15, R25 ;  /* 0x00000015ff027819 */ /* 0x002fe80000011619 */
[----:B------:R-:W-:Y:S01]  /*7140*/  LOP3.LUT P0, RZ, R2, 0x3, R57, 0x48, !PT ;  /* 0x0000000302ff7812 */ /* 0x000fe20007804839 */
[----:B------:R-:W-:Y:S01]  /*7150*/  @!UPT UIADD3 URZ, UPT, UPT, URZ, URZ, URZ ;  /* 0x000000fffffff290 */ /* 0x000fe2000fffe0ff */
[----:B---3--:R-:W-:Y:S11]  /*7160*/  @P2 BRA `(.L_x_122) ;  /* 0x0000000000082947 */ /* 0x008ff60003800000 */
[----:B------:R-:W1:Y:S02]  /*7170*/  SYNCS.PHASECHK.TRANS64.TRYWAIT P1, [R72+URZ+0x130], R0 ;  /* 0x00013000480075a7 */ /* 0x000e6400080211ff */
[----:B-1----:R-:W-:Y:S05]  /*7180*/  @!P1 BRA `(.L_x_123) ;  /* 0x0000003400b89947 */ /* 0x002fea0003800000 */
.L_x_122:
[----:B------:R-:W-:Y:S05]  /*7190*/  @!P0 BRA `(.L_x_124) ;  /* 0x0000000000408947 */ /* 0x000fea0003800000 */
[----:B------:R-:W3:Y:S01]  /*71a0*/  LDCU.64 UR8, c[0x4][0x70] ;  /* 0x01000e00ff0877ac */ /* 0x000ee20008000a00 */
[----:B------:R-:W-:Y:S01]  /*71b0*/  MOV R3, 0x0 ;  /* 0x0000000000037802 */ /* 0x000fe20000000f00 */
[----:B------:R-:W-:Y:S02]  /*71c0*/  HFMA2 R12, -RZ, RZ, 0, 5.9604644775390625e-08 ;  /* 0x00000001ff0c7431 */ /* 0x000fe400000001ff */
[----:B------:R-:W-:Y:S02]  /*71d0*/  IMAD.MOV.U32 R8, RZ, RZ, 0x192 ;  /* 0x00000192ff087424 */ /* 0x000fe400078e00ff */
[----:B------:R-:W-:Y:S01]  /*71e0*/  IMAD.MOV.U32 R13, RZ, RZ, RZ ;  /* 0x000000ffff0d7224 */ /* 0x000fe200078e00ff */
[----:B------:R-:W5:Y:S01]  /*71f0*/  LDCU.64 UR6, c[0x4][0x78] ;  /* 0x01000f00ff0677ac */ /* 0x000f620008000a00 */
[----:B------:R-:W1:Y:S01]  /*7200*/  LDC.64 R2, c[0x4][R3] ;  /* 0x0100000003027b82 */ /* 0x000e620000000a00 */
[----:B------:R-:W2:Y:S01]  /*7210*/  LDCU.64 UR4, c[0x4][0x10] ;  /* 0x01000200ff0477ac */ /* 0x000ea20008000a00 */
[----:B---3--:R-:W-:Y:S01]  /*7220*/  MOV R5, UR9 ;  /* 0x0000000900057c02 */ /* 0x008fe20008000f00 */
[----:B------:R-:W-:Y:S01]  /*7230*/  IMAD.U32 R4, RZ, RZ, UR8 ;  /* 0x00000008ff047e24 */ /* 0x000fe2000f8e00ff */
[----:B-----5:R-:W-:Y:S01]  /*7240*/  MOV R7, UR7 ;  /* 0x0000000700077c02 */ /* 0x020fe20008000f00 */
[----:B------:R-:W-:Y:S01]  /*7250*/  IMAD.U32 R6, RZ, RZ, UR6 ;  /* 0x00000006ff067e24 */ /* 0x000fe2000f8e00ff */
[----:B--2---:R-:W-:Y:S01]  /*7260*/  MOV R11, UR5 ;  /* 0x00000005000b7c02 */ /* 0x004fe20008000f00 */
[----:B------:R-:W-:Y:S02]  /*7270*/  IMAD.U32 R10, RZ, RZ, UR4 ;  /* 0x00000004ff0a7e24 */ /* 0x000fe4000f8e00ff */
[----:B------:R-:W-:Y:S07]  /*7280*/  LEPC R20, `(.L_x_124) ;  /* 0x000000001014794e */ /* 0x000fee0000000000 */
[----:B-1--4-:R-:W-:Y:S05]  /*7290*/  CALL.ABS.NOINC R2 ;  /* 0x0000000002007343 */ /* 0x012fea0003c00000 */
.L_x_124:
[----:B------:R-:W-:Y:S01]  /*72a0*/  LOP3.LUT R20, R44, 0xffffe000, RZ, 0xc0, !PT ;  /* 0xffffe0002c147812 */ /* 0x000fe200078ec0ff */
[----:B------:R-:W-:Y:S05]  /*72b0*/  WARPSYNC.ALL ;  /* 0x0000000000007948 */ /* 0x000fea0003800000 */
[----:B------:R-:W-:Y:S01]  /*72c0*/  R2UR UR4, R25 ;  /* 0x00000000190472ca */ /* 0x000fe200000e0000 */
[----:B------:R-:W-:Y:S01]  /*72d0*/  BSSY.RECONVERGENT B0, `(.L_x_125) ;  /* 0x000005d000007945 */ /* 0x000fe20003800200 */
[----:B------:R-:W-:Y:S11]  /*72e0*/  ISETP.NE.AND P0, PT, R70, RZ, PT ;  /* 0x000000ff4600720c */ /* 0x000ff60003f05270 */
[----:B------:R-:W1:Y:S02]  /*72f0*/  LDTM.x16 R4, tmem[UR4] ;  /* 0x00000004000479ee */ /* 0x000e640008240000 */
[C---:B-1--4-:R-:W-:Y:S01]  /*7300*/  FMUL R0, R24.reuse, R4 ;  /* 0x0000000418007220 */ /* 0x052fe20000400000 */
[C---:B------:R-:W-:Y:S01]  /*7310*/  FMUL R2, R24.reuse, R5 ;  /* 0x0000000518027220 */ /* 0x040fe20000400000 */
[C---:B------:R-:W-:Y:S01]  /*7320*/  FMUL R4, R24.reuse, R8 ;  /* 0x0000000818047220 */ /* 0x040fe20000400000 */
[C---:B------:R-:W-:Y:S01]  /*7330*/  FMUL R5, R24.reuse, R9 ;  /* 0x0000000918057220 */ /* 0x040fe20000400000 */
[C---:B------:R-:W-:Y:S01]  /*7340*/  FMUL R8, R24.reuse, R12 ;  /* 0x0000000c18087220 */ /* 0x040fe20000400000 */
[C---:B------:R-:W-:Y:S01]  /*7350*/  FMUL R9, R24.reuse, R13 ;  /* 0x0000000d18097220 */ /* 0x040fe20000400000 */
[C---:B------:R-:W-:Y:S01]  /*7360*/  FMUL R12, R24.reuse, R16 ;  /* 0x00000010180c7220 */ /* 0x040fe20000400000 */
[----:B------:R-:W-:Y:S01]  /*7370*/  LOP3.LUT R16, R45, 0xffffe000, RZ, 0xc0, !PT ;  /* 0xffffe0002d107812 */ /* 0x000fe200078ec0ff */
[----:B------:R-:W-:Y:S01]  /*7380*/  FMUL R13, R24, R17 ;  /* 0x00000011180d7220 */ /* 0x000fe20000400000 */
[----:B------:R-:W-:Y:S01]  /*7390*/  LOP3.LUT R17, R46, 0xffffe000, RZ, 0xc0, !PT ;  /* 0xffffe0002e117812 */ /* 0x000fe200078ec0ff */
[----:B------:R-:W-:Y:S01]  /*73a0*/  FFMA R28, R26, R20, R0 ;  /* 0x000000141a1c7223 */ /* 0x000fe20000000000 */
[----:B------:R-:W-:Y:S01]  /*73b0*/  LOP3.LUT R0, R47, 0xffffe000, RZ, 0xc0, !PT ;  /* 0xffffe0002f007812 */ /* 0x000fe200078ec0ff */
[C---:B------:R-:W-:Y:S01]  /*73c0*/  FMUL R3, R24.reuse, R6 ;  /* 0x0000000618037220 */ /* 0x040fe20000400000 */
[C---:B------:R-:W-:Y:S01]  /*73d0*/  FMUL R6, R24.reuse, R10 ;  /* 0x0000000a18067220 */ /* 0x040fe20000400000 */
[C---:B------:R-:W-:Y:S01]  /*73e0*/  FMUL R7, R24.reuse, R7 ;  /* 0x0000000718077220 */ /* 0x040fe20000400000 */
[----:B------:R-:W-:Y:S01]  /*73f0*/  F2FP.TF32.F32.PACK_B R28, R28 ;  /* 0x0000001cff1c723e */ /* 0x000fe200024050ff */
[C---:B------:R-:W-:Y:S01]  /*7400*/  FMUL R10, R24.reuse, R14 ;  /* 0x0000000e180a7220 */ /* 0x040fe20000400000 */
[----:B------:R-:W-:Y:S01]  /*7410*/  FMUL R14, R24, R18 ;  /* 0x00000012180e7220 */ /* 0x000fe20000400000 */
[----:B------:R-:W-:Y:S01]  /*7420*/  LOP3.LUT R18, R40, 0xffffe000, RZ, 0xc0, !PT ;  /* 0xffffe00028127812 */ /* 0x000fe200078ec0ff */
[C---:B------:R-:W-:Y:S01]  /*7430*/  FFMA R29, R26.reuse, R16, R2 ;  /* 0x000000101a1d7223 */ /* 0x040fe20000000002 */
[----:B------:R-:W-:Y:S01]  /*7440*/  LOP3.LUT R2, R41, 0xffffe000, RZ, 0xc0, !PT ;  /* 0xffffe00029027812 */ /* 0x000fe200078ec0ff */
[C---:B------:R-:W-:Y:S01]  /*7450*/  FFMA R30, R26.reuse, R17, R3 ;  /* 0x000000111a1e7223 */ /* 0x040fe20000000003 */
[----:B------:R-:W-:Y:S01]  /*7460*/  LOP3.LUT R3, R43, 0xffffe000, RZ, 0xc0, !PT ;  /* 0xffffe0002b037812 */ /* 0x000fe200078ec0ff */
[----:B------:R-:W-:Y:S01]  /*7470*/  FFMA R31, R26, R0, R7 ;  /* 0x000000001a1f7223 */ /* 0x000fe20000000007 */
[----:B------:R-:W-:Y:S01]  /*7480*/  LOP3.LUT R0, R42, 0xffffe000, RZ, 0xc0, !PT ;  /* 0xffffe0002a007812 */ /* 0x000fe200078ec0ff */
[C---:B------:R-:W-:Y:S01]  /*7490*/  FFMA R4, R26.reuse, R18, R4 ;  /* 0x000000121a047223 */ /* 0x040fe20000000004 */
[----:B------:R-:W-:Y:S01]  /*74a0*/  F2FP.TF32.F32.PACK_B R29, R29 ;  /* 0x0000001dff1d723e */ /* 0x000fe200024050ff */
[----:B------:R-:W-:Y:S01]  /*74b0*/  FFMA R5, R26, R2, R5 ;  /* 0x000000021a057223 */ /* 0x000fe20000000005 */
[----:B------:R-:W-:Y:S01]  /*74c0*/  FMUL R11, R24, R11 ;  /* 0x0000000b180b7220 */ /* 0x000fe20000400000 */
[----:B------:R-:W-:Y:S01]  /*74d0*/  F2FP.TF32.F32.PACK_B R30, R30 ;  /* 0x0000001eff1e723e */ /* 0x000fe200024050ff */
[C---:B------:R-:W-:Y:S01]  /*74e0*/  FFMA R6, R26.reuse, R0, R6 ;  /* 0x000000001a067223 */ /* 0x040fe20000000006 */
[----:B------:R-:W-:Y:S01]  /*74f0*/  F2FP.TF32.F32.PACK_B R31, R31 ;  /* 0x0000001fff1f723e */ /* 0x000fe200024050ff */
[----:B------:R-:W-:Y:S01]  /*7500*/  FFMA R7, R26, R3, R11 ;  /* 0x000000031a077223 */ /* 0x000fe2000000000b */
[----:B------:R-:W-:Y:S01]  /*7510*/  LOP3.LUT R2, R32, 0xffffe000, RZ, 0xc0, !PT ;  /* 0xffffe00020027812 */ /* 0x000fe200078ec0ff */
[----:B------:R-:W-:Y:S01]  /*7520*/  FMUL R15, R24, R15 ;  /* 0x0000000f180f7220 */ /* 0x000fe20000400000 */
[----:B------:R-:W-:Y:S01]  /*7530*/  LOP3.LUT R16, R33, 0xffffe000, RZ, 0xc0, !PT ;  /* 0xffffe00021107812 */ /* 0x000fe200078ec0ff */
[----:B------:R1:W-:Y:S01]  /*7540*/  STS.128 [R68], R28 ;  /* 0x0000001c44007388 */ /* 0x0003e20000000c00 */
[----:B------:R-:W-:Y:S01]  /*7550*/  LOP3.LUT R0, R34, 0xffffe000, RZ, 0xc0, !PT ;  /* 0xffffe00022007812 */ /* 0x000fe200078ec0ff */
[C---:B------:R-:W-:Y:S01]  /*7560*/  FFMA R8, R26.reuse, R2, R8 ;  /* 0x000000021a087223 */ /* 0x040fe20000000008 */
[----:B------:R-:W-:Y:S01]  /*7570*/  LOP3.LUT R2, R35, 0xffffe000, RZ, 0xc0, !PT ;  /* 0xffffe00023027812 */ /* 0x000fe200078ec0ff */
[C---:B------:R-:W-:Y:S01]  /*7580*/  FFMA R9, R26.reuse, R16, R9 ;  /* 0x000000101a097223 */ /* 0x040fe20000000009 */
[----:B------:R-:W-:Y:S01]  /*7590*/  F2FP.TF32.F32.PACK_B R4, R4 ;  /* 0x00000004ff04723e */ /* 0x000fe200024050ff */
[C---:B------:R-:W-:Y:S01]  /*75a0*/  FFMA R10, R26.reuse, R0, R10 ;  /* 0x000000001a0a7223 */ /* 0x040fe2000000000a */
[----:B------:R-:W-:Y:S01]  /*75b0*/  F2FP.TF32.F32.PACK_B R5, R5 ;  /* 0x00000005ff05723e */ /* 0x000fe200024050ff */
[----:B------:R-:W-:Y:S01]  /*75c0*/  FFMA R11, R26, R2, R15 ;  /* 0x000000021a0b7223 */ /* 0x000fe2000000000f */
[----:B------:R-:W-:Y:S01]  /*75d0*/  F2FP.TF32.F32.PACK_B R6, R6 ;  /* 0x00000006ff06723e */ /* 0x000fe200024050ff */
[----:B------:R-:W-:Y:S01]  /*75e0*/  FMUL R19, R24, R19 ;  /* 0x0000001318137220 */ /* 0x000fe20000400000 */
[----:B------:R-:W-:Y:S02]  /*75f0*/  F2FP.TF32.F32.PACK_B R7, R7 ;  /* 0x00000007ff07723e */ /* 0x000fe400024050ff */
[----:B------:R-:W-:Y:S02]  /*7600*/  LOP3.LUT R3, R36, 0xffffe000, RZ, 0xc0, !PT ;  /* 0xffffe00024037812 */ /* 0x000fe400078ec0ff */
[----:B------:R-:W-:Y:S01]  /*7610*/  LOP3.LUT R0, R37, 0xffffe000, RZ, 0xc0, !PT ;  /* 0xffffe00025007812 */ /* 0x000fe200078ec0ff */
[----:B------:R1:W-:Y:S01]  /*7620*/  STS.128 [R67+0x10], R4 ;  /* 0x0000100443007388 */ /* 0x0003e20000000c00 */
        /* <DEDUP_REMOVED lines=8> */
[----:B------:R-:W-:Y:S02]  /*76b0*/  F2FP.TF32.F32.PACK_B R10, R10 ;  /* 0x0000000aff0a723e */ /* 0x000fe400024050ff */
[----:B------:R-:W-:Y:S02]  /*76c0*/  F2FP.TF32.F32.PACK_B R11, R11 ;  /* 0x0000000bff0b723e */ /* 0x000fe400024050ff */
[----:B------:R-:W-:Y:S02]  /*76d0*/  F2FP.TF32.F32.PACK_B R12, R12 ;  /* 0x0000000cff0c723e */ /* 0x000fe400024050ff */
[----:B------:R-:W-:Y:S01]  /*76e0*/  F2FP.TF32.F32.PACK_B R13, R13 ;  /* 0x0000000dff0d723e */ /* 0x000fe200024050ff */
[----:B------:R1:W-:Y:S01]  /*76f0*/  STS.128 [R66+0x20], R8 ;  /* 0x0000200842007388 */ /* 0x0003e20000000c00 */
[----:B------:R-:W-:Y:S02]  /*7700*/  F2FP.TF32.F32.PACK_B R14, R14 ;  /* 0x0000000eff0e723e */ /* 0x000fe400024050ff */
[----:B------:R-:W-:Y:S05]  /*7710*/  F2FP.TF32.F32.PACK_B R15, R15 ;  /* 0x0000000fff0f723e */ /* 0x000fea00024050ff */
[----:B------:R1:W-:Y:S01]  /*7720*/  STS.128 [R62+0x30], R12 ;  /* 0x0000300c3e007388 */ /* 0x0003e20000000c00 */
[----:B------:R-:W-:Y:S01]  /*7730*/  @!PT LDS RZ, [RZ] ;  /* 0x00000000fffff984 */ /* 0x000fe20000000800 */
[----:B------:R-:W-:Y:S01]  /*7740*/  @!PT LDS RZ, [RZ] ;  /* 0x00000000fffff984 */ /* 0x000fe20000000800 */
[----:B------:R-:W-:Y:S01]  /*7750*/  @!PT LDS RZ, [RZ] ;  /* 0x00000000fffff984 */ /* 0x000fe20000000800 */
[----:B------:R-:W-:Y:S01]  /*7760*/  @!PT LDS RZ, [RZ] ;  /* 0x00000000fffff984 */ /* 0x000fe20000000800 */
[----:B------:R3:W-:Y:S07]  /*7770*/  MEMBAR.ALL.CTA ;  /* 0x0000000000007992 */ /* 0x0007ee0000008000 */
[----:B---3--:R-:W3:Y:S02]  /*7780*/  FENCE.VIEW.ASYNC.S ;  /* 0x00000000000073c6 */ /* 0x008ee40000000000 */
[----:B---3--:R-:W-:Y:S06]  /*7790*/  BAR.SYNC.DEFER_BLOCKING 0x1, 0x80 ;  /* 0x0042000000007b1d */ /* 0x008fec0000010000 */
[----:B------:R-:W-:Y:S05]  /*77a0*/  @P0 BRA `(.L_x_126) ;  /* 0x00000000003c0947 */ /* 0x000fea0003800000 */
[----:B------:R-:W3:Y:S01]  /*77b0*/  LDCU.64 UR6, c[0x0][0x348] ;  /* 0x00006900ff0677ac */ /* 0x000ee20008000a00 */
[----:B------:R-:W-:Y:S01]  /*77c0*/  UIADD3 UR4, UPT, UPT, UR43, 0x200, URZ ;  /* 0x000002002b047890 */ /* 0x000fe2000fffe0ff */
[----:B------:R-:W-:Y:S01]  /*77d0*/  UMOV UR51, UR36 ;  /* 0x0000002400337c82 */ /* 0x000fe20008000000 */
[----:B------:R-:W-:Y:S02]  /*77e0*/  UIADD3 UR9, UPT, UPT, UR49, 0x40, URZ ;  /* 0x0000004031097890 */ /* 0x000fe4000fffe0ff */
[----:B------:R-:W-:Y:S02]  /*77f0*/  UIADD3 UR8, UPT, UPT, UR43, 0x1200, URZ ;  /* 0x000012002b087890 */ /* 0x000fe4000fffe0ff */
[----:B------:R-:W-:Y:S01]  /*7800*/  MOV R59, UR4 ;  /* 0x00000004003b7c02 */ /* 0x000fe20008000f00 */
[----:B------:R-:W-:Y:S01]  /*7810*/  UMOV UR10, UR50 ;  /* 0x00000032000a7c82 */ /* 0x000fe20008000000 */
[----:B------:R-:W-:Y:S02]  /*7820*/  UMOV UR11, UR36 ;  /* 0x00000024000b7c82 */ /* 0x000fe40008000000 */
[----:B------:R-:W-:Y:S01]  /*7830*/  R2UR UR48, R59 ;  /* 0x000000003b3072ca */ /* 0x000fe200000e0000 */
[----:B---3--:R-:W-:Y:S04]  /*7840*/  UIADD3 UR4, UP0, UPT, UR6, 0x680, URZ ;  /* 0x0000068006047890 */ /* 0x008fe8000ff1e0ff */
[----:B------:R-:W-:Y:S09]  /*7850*/  UIADD3.X UR5, UPT, UPT, URZ, UR7, URZ, UP0, !UPT ;  /* 0x00000007ff057290 */ /* 0x000ff200087fe4ff */
[----:B------:R3:W-:Y:S01]  /*7860*/  UTMASTG.3D [UR48], [UR4] ;  /* 0x00000030040073b5 */ /* 0x0007e20008010000 */
[----:B------:R3:W-:Y:S01]  /*7870*/  UTMASTG.3D [UR8], [UR4] ;  /* 0x00000008040073b5 */ /* 0x0007e20008010000 */
[----:B------:R0:W-:Y:S01]  /*7880*/  UTMACMDFLUSH ;  /* 0x00000000000079b7 */ /* 0x0001e20000000000 */
[----:B---3--:R-:W-:Y:S04]  /*7890*/  DEPBAR.LE SB0, 0x1 ;  /* 0x000080400000791a */ /* 0x008fe80000000000 */
.L_x_126:
[----:B------:R-:W-:Y:S05]  /*78a0*/  BSYNC.RECONVERGENT B0 ;  /* 0x0000000000007941 */ /* 0x000fea0003800200 */
.L_x_125:
[----:B------:R-:W-:Y:S01]  /*78b0*/  BAR.SYNC.DEFER_BLOCKING 0x1, 0x80 ;  /* 0x0042000000007b1d */ /* 0x000fe20000010000 */
[----:B------:R-:W-:Y:S01]  /*78c0*/  ISETP.NE.AND P1, PT, R71, RZ, PT ;  /* 0x000000ff4700720c */ /* 0x000fe20003f25270 */
[----:B------:R-:W-:Y:S01]  /*78d0*/  UISETP.NE.AND UP0, UPT, UR52, URZ, UPT ;  /* 0x000000ff3400728c */ /* 0x000fe2000bf05270 */
[----:B------:R-:W-:Y:S11]  /*78e0*/  LEA R2, R27, UR43, 0x3 ;  /* 0x0000002b1b027c11 */ /* 0x000ff6000f8e18ff */
[----:B------:R-:W-:Y:S01]  /*78f0*/  @P1 SHF.L.U32 R3, R65, 0x1f, RZ ;  /* 0x0000001f41031819 */ /* 0x000fe200000006ff */
[----:B------:R-:W-:Y:S06]  /*7900*/  BRA.U !UP0, `(.L_x_127) ;  /* 0x0000000108247547 */ /* 0x000fec000b800000 */
[----:B-1----:R-:W-:Y:S01]  /*7910*/  IMAD.U32 R4, RZ, RZ, UR46 ;  /* 0x0000002eff047e24 */ /* 0x002fe2000f8e00ff */
[----:B------:R-:W-:Y:S01]  /*7920*/  MOV R0, UR47 ;  /* 0x0000002f00007c02 */ /* 0x000fe20008000f00 */
[----:B------:R-:W-:Y:S03]  /*7930*/  UIADD3 UR4, UPT, UPT, UR46, 0x1, URZ ;  /* 0x000000012e047890 */ /* 0x000fe6000fffe0ff */
[----:B------:R-:W-:Y:S01]  /*7940*/  @P1 LEA R4, R4, UR43, 0x3 ;  /* 0x0000002b04041c11 */ /* 0x000fe2000f8e18ff */
[----:B------:R-:W-:Y:S04]  /*7950*/  UISETP.NE.AND UP0, UPT, UR4, 0x4, UPT ;  /* 0x000000040400788c */ /* 0x000fe8000bf05270 */
[----:B------:R-:W-:Y:S01]  /*7960*/  @P1 VIADD R4, R4, 0xe0 ;  /* 0x000000e004041836 */ /* 0x000fe20000000000 */
[----:B------:R-:W-:Y:S04]  /*7970*/  USEL UR46, UR4, URZ, UP0 ;  /* 0x000000ff042e7287 */ /* 0x000fe80008000000 */
[----:B------:R-:W-:Y:S04]  /*7980*/  @P1 PRMT R0, R0, 0x654, R4 ;  /* 0x0000065400001816 */ /* 0x000fe80000000004 */
[----:B------:R3:W-:Y:S04]  /*7990*/  @P1 SYNCS.ARRIVE.TRANS64.RED.A1T0 RZ, [R0+URZ], RZ ;  /* 0x000000ff00ff19a7 */ /* 0x0007e800081004ff */
.L_x_127:
[----:B------:R-:W4:Y:S01]  /*79a0*/  @P1 SYNCS.PHASECHK.TRANS64.TRYWAIT P0, [R2+URZ+0xc0], R3 ;  /* 0x0000c003020015a7 */ /* 0x000f2200080011ff */
[----:B------:R-:W-:Y:S01]  /*79b0*/  BSSY B1, `(.L_x_128) ;  /* 0x0000016000017945 */ /* 0x000fe20003800000 */
[----:B----4-:R-:W-:Y:S03]  /*79c0*/  @P1 SEL R73, RZ, 0x1, !P0 ;  /* 0x00000001ff491807 */ /* 0x010fe60004000000 */
[----:B------:R-:W-:Y:S05]  /*79d0*/  @!P1 BRA `(.L_x_129) ;  /* 0x00000000004c9947 */ /* 0x000fea0003800000 */
[----:B------:R-:W-:Y:S01]  /*79e0*/  ISETP.NE.AND P0, PT, R73, RZ, PT ;  /* 0x000000ff4900720c */ /* 0x000fe20003f05270 */
[----:B------:R-:W-:Y:S01]  /*79f0*/  BSSY B0, `(.L_x_130) ;  /* 0x000000b000007945 */ /* 0x000fe20003800000 */
[----:B------:R-:W-:Y:S11]  /*7a00*/  ISETP.NE.AND P1, PT, R74, RZ, PT ;  /* 0x000000ff4a00720c */ /* 0x000ff60003f25270 */
[----:B------:R-:W-:Y:S02]  /*7a10*/  @!UPT UIADD3 URZ, UPT, UPT, URZ, URZ, URZ ;  /* 0x000000fffffff290 */ /* 0x000fe4000fffe0ff */
[C---:B-1----:R-:W-:Y:S01]  /*7a20*/  @P1 IMAD R6, R27.reuse, 0x2000, R68 ;  /* 0x000020001b061824 */ /* 0x042fe200078e0244 */
[C---:B------:R-:W-:Y:S01]  /*7a30*/  @P1 LEA R4, R27.reuse, R66, 0xd ;  /* 0x000000421b041211 */ /* 0x040fe200078e68ff */
[C---:B------:R-:W-:Y:S02]  /*7a40*/  @P1 IMAD R5, R27.reuse, 0x2000, R67 ;  /* 0x000020001b051824 */ /* 0x040fe400078e0243 */
[----:B------:R-:W-:Y:S01]  /*7a50*/  @P1 IMAD R3, R27, 0x2000, R62 ;  /* 0x000020001b031824 */ /* 0x000fe200078e023e */
[----:B------:R-:W-:Y:S06]  /*7a60*/  @P0 BRA `(.L_x_131) ;  /* 0x00000000000c0947 */ /* 0x000fec0003800000 */
[----:B---3--:R-:W-:Y:S04]  /*7a70*/  SHF.L.U32 R0, R65, 0x1f, RZ ;  /* 0x0000001f41007819 */ /* 0x008fe800000006ff */
[----:B------:R-:W1:Y:S02]  /*7a80*/  SYNCS.PHASECHK.TRANS64.TRYWAIT P0, [R2+URZ+0xc0], R0 ;  /* 0x0000c000020075a7 */ /* 0x000e6400080011ff */
[----:B-1----:R-:W-:Y:S05]  /*7a90*/  @!P0 BRA `(.L_x_132) ;  /* 0x0000002c00888947 */ /* 0x002fea0003800000 */
.L_x_131:
[----:B------:R-:W-:Y:S05]  /*7aa0*/  BSYNC B0 ;  /* 0x0000000000007941 */ /* 0x000fea0003800000 */
.L_x_130:
[----:B------:R-:W-:Y:S02]  /*7ab0*/  ISETP.NE.AND P0, PT, R74, RZ, PT ;  /* 0x000000ff4a00720c */ /* 0x000fe40003f05270 */
[----:B------:R-:W-:Y:S11]  /*7ac0*/  IADD3 R27, PT, PT, R27, 0x1, RZ ;  /* 0x000000011b1b7810 */ /* 0x000ff60007ffe0ff */
[----:B------:R4:W1:Y:S04]  /*7ad0*/  @P0 LDS.128 R44, [R6] ;  /* 0x00000000062c0984 */ /* 0x0008680000000c00 */
[----:B------:R4:W1:Y:S04]  /*7ae0*/  @P0 LDS.128 R40, [R5+0x10] ;  /* 0x0000100005280984 */ /* 0x0008680000000c00 */
[----:B------:R4:W1:Y:S04]  /*7af0*/  @P0 LDS.128 R32, [R4+0x20] ;  /* 0x0000200004200984 */ /* 0x0008680000000c00 */
[----:B------:R4:W1:Y:S02]  /*7b00*/  @P0 LDS.128 R36, [R3+0x30] ;  /* 0x0000300003240984 */ /* 0x0008640000000c00 */
.L_x_129:
[----:B------:R-:W-:Y:S05]  /*7b10*/  BSYNC B1 ;  /* 0x0000000000017941 */ /* 0x000fea0003800000 */
.L_x_128:
[----:B-1-3--:R-:W-:Y:S05]  /*7b20*/  VIADD R0, R25, 0x10 ;  /* 0x0000001019007836 */ /* 0x00afea0000000000 */
[----:B------:R-:W-:Y:S04]  /*7b30*/  SHF.R.U32.HI R0, RZ, 0x15, R0 ;  /* 0x00000015ff007819 */ /* 0x000fe80000011600 */
[----:B------:R-:W-:Y:S11]  /*7b40*/  LOP3.LUT P0, RZ, R0, 0x3, R57, 0x48, !PT ;  /* 0x0000000300ff7812 */ /* 0x000ff60007804839 */
[----:B------:R-:W-:Y:S02]  /*7b50*/  @!UPT UIADD3 URZ, UPT, UPT, URZ, URZ, URZ ;  /* 0x000000fffffff290 */ /* 0x000fe4000fffe0ff */
[----:B------:R-:W-:Y:S05]  /*7b60*/  @!P0 BRA `(.L_x_133) ;  /* 0x0000000000408947 */ /* 0x000fea0003800000 */
[----:B------:R-:W1:Y:S01]  /*7b70*/  LDCU.64 UR8, c[0x4][0x70] ;  /* 0x01000e00ff0877ac */ /* 0x000e620008000a00 */
[----:B----4-:R-:W-:Y:S01]  /*7b80*/  MOV R3, 0x0 ;  /* 0x0000000000037802 */ /* 0x010fe20000000f00 */
[----:B------:R-:W-:Y:S02]  /*7b90*/  HFMA2 R12, -RZ, RZ, 0, 5.9604644775390625e-08 ;  /* 0x00000001ff0c7431 */ /* 0x000fe400000001ff */
[----:B------:R-:W-:Y:S02]  /*7ba0*/  IMAD.MOV.U32 R8, RZ, RZ, 0x192 ;  /* 0x00000192ff087424 */ /* 0x000fe400078e00ff */
[----:B------:R-:W-:Y:S01]  /*7bb0*/  IMAD.MOV.U32 R13, RZ, RZ, RZ ;  /* 0x000000ffff0d7224 */ /* 0x000fe200078e00ff */
[----:B------:R-:W3:Y:S01]  /*7bc0*/  LDCU.64 UR6, c[0x4][0x78] ;  /* 0x01000f00ff0677ac */ /* 0x000ee20008000a00 */
[----:B------:R-:W4:Y:S01]  /*7bd0*/  LDC.64 R2, c[0x4][R3] ;  /* 0x0100000003027b82 */ /* 0x000f220000000a00 */
[----:B------:R-:W5:Y:S01]  /*7be0*/  LDCU.64 UR4, c[0x4][0x10] ;  /* 0x01000200ff0477ac */ /* 0x000f620008000a00 */
[----:B-1----:R-:W-:Y:S01]  /*7bf0*/  MOV R5, UR9 ;  /* 0x0000000900057c02 */ /* 0x002fe20008000f00 */
[----:B------:R-:W-:Y:S01]  /*7c00*/  IMAD.U32 R4, RZ, RZ, UR8 ;  /* 0x00000008ff047e24 */ /* 0x000fe2000f8e00ff */
[----:B---3--:R-:W-:Y:S01]  /*7c10*/  MOV R7, UR7 ;  /* 0x0000000700077c02 */ /* 0x008fe20008000f00 */
[----:B------:R-:W-:Y:S01]  /*7c20*/  IMAD.U32 R6, RZ, RZ, UR6 ;  /* 0x00000006ff067e24 */ /* 0x000fe2000f8e00ff */
[----:B-----5:R-:W-:Y:S01]  /*7c30*/  MOV R11, UR5 ;  /* 0x00000005000b7c02 */ /* 0x020fe20008000f00 */
[----:B------:R-:W-:Y:S02]  /*7c40*/  IMAD.U32 R10, RZ, RZ, UR4 ;  /* 0x00000004ff0a7e24 */ /* 0x000fe4000f8e00ff */
[----:B------:R-:W-:Y:S07]  /*7c50*/  LEPC R20, `(.L_x_133) ;  /* 0x000000001014794e */ /* 0x000fee0000000000 */
[----:B--2-4-:R-:W-:Y:S05]  /*7c60*/  CALL.ABS.NOINC R2 ;  /* 0x0000000002007343 */ /* 0x014fea0003c00000 */
.L_x_133:
[----:B------:R-:W-:Y:S01]  /*7c70*/  ISETP.NE.AND P6, PT, R71, RZ, PT ;  /* 0x000000ff4700720c */ /* 0x000fe20003fc5270 */
[----:B------:R-:W-:Y:S05]  /*7c80*/  WARPSYNC.ALL ;  /* 0x0000000000007948 */ /* 0x000fea0003800000 */
[----:B------:R-:W-:Y:S01]  /*7c90*/  R2UR UR4, R25 ;  /* 0x00000000190472ca */ /* 0x000fe200000e0000 */
[----:B------:R-:W-:Y:S01]  /*7ca0*/  IMAD.U32 R0, RZ, RZ, UR46 ;  /* 0x0000002eff007e24 */ /* 0x000fe2000f8e00ff */
[----:B------:R-:W-:Y:S01]  /*7cb0*/  LOP3.LUT R20, R44, 0xffffe000, RZ, 0xc0, !PT ;  /* 0xffffe0002c147812 */ /* 0x000fe200078ec0ff */
[----:B------:R-:W-:Y:S01]  /*7cc0*/  IMAD.U32 R21, RZ, RZ, UR47 ;  /* 0x0000002fff157e24 */ /* 0x000fe2000f8e00ff */
[----:B------:R-:W-:Y:S01]  /*7cd0*/  ISETP.NE.AND P0, PT, R70, RZ, PT ;  /* 0x000000ff4600720c */ /* 0x000fe20003f05270 */
[----:B------:R-:W-:Y:S02]  /*7ce0*/  BSSY.RECONVERGENT B0, `(.L_x_134) ;  /* 0x0000061000007945 */ /* 0x000fe40003800200 */
[----:B------:R-:W-:Y:S05]  /*7cf0*/  @P6 LEA R0, R0, UR43, 0x3 ;  /* 0x0000002b00006c11 */ /* 0x000fea000f8e18ff */
[----:B------:R-:W-:Y:S01]  /*7d00*/  @P6 VIADD R0, R0, 0xe0 ;  /* 0x000000e000006836 */ /* 0x000fe20000000000 */
[----:B----4-:R-:W1:Y:S04]  /*7d10*/  LDTM.x16 R4, tmem[UR4+0x10] ;  /* 0x00001004000479ee */ /* 0x010e680008240000 */
[----:B------:R-:W-:Y:S01]  /*7d20*/  @P6 PRMT R21, R21, 0x654, R0 ;  /* 0x0000065415156816 */ /* 0x000fe20000000000 */
[C---:B-1----:R-:W-:Y:S01]  /*7d30*/  FMUL R0, R24.reuse, R4 ;  /* 0x0000000418007220 */ /* 0x042fe20000400000 */
[C---:B------:R-:W-:Y:S01]  /*7d40*/  FMUL R4, R24.reuse, R8 ;  /* 0x0000000818047220 */ /* 0x040fe20000400000 */
[C---:B------:R-:W-:Y:S01]  /*7d50*/  FMUL R8, R24.reuse, R12 ;  /* 0x0000000c18087220 */ /* 0x040fe20000400000 */
[C---:B------:R-:W-:Y:S01]  /*7d60*/  FMUL R12, R24.reuse, R16 ;  /* 0x00000010180c7220 */ /* 0x040fe20000400000 */
[----:B------:R-:W-:Y:S01]  /*7d70*/  LOP3.LUT R16, R45, 0xffffe000, RZ, 0xc0, !PT ;  /* 0xffffe0002d107812 */ /* 0x000fe200078ec0ff */
[C---:B------:R-:W-:Y:S01]  /*7d80*/  FMUL R2, R24.reuse, R5 ;  /* 0x0000000518027220 */ /* 0x040fe20000400000 */
[C---:B------:R-:W-:Y:S01]  /*7d90*/  FMUL R3, R24.reuse, R6 ;  /* 0x0000000618037220 */ /* 0x040fe20000400000 */
[----:B------:R-:W-:Y:S01]  /*7da0*/  FMUL R5, R24, R9 ;  /* 0x0000000918057220 */ /* 0x000fe20000400000 */
[----:B------:R-:W-:Y:S01]  /*7db0*/  FFMA R28, R26, R20, R0 ;  /* 0x000000141a1c7223 */ /* 0x000fe20000000000 */
[----:B------:R-:W-:Y:S01]  /*7dc0*/  LOP3.LUT R0, R46, 0xffffe000, RZ, 0xc0, !PT ;  /* 0xffffe0002e007812 */ /* 0x000fe200078ec0ff */
[C---:B------:R-:W-:Y:S01]  /*7dd0*/  FMUL R6, R24.reuse, R10 ;  /* 0x0000000a18067220 */ /* 0x040fe20000400000 */
[C---:B------:R-:W-:Y:S01]  /*7de0*/  FMUL R9, R24.reuse, R13 ;  /* 0x0000000d18097220 */ /* 0x040fe20000400000 */
[C---:B------:R-:W-:Y:S01]  /*7df0*/  FMUL R10, R24.reuse, R14 ;  /* 0x0000000e180a7220 */ /* 0x040fe20000400000 */
[----:B------:R-:W-:Y:S01]  /*7e00*/  F2FP.TF32.F32.PACK_B R28, R28 ;  /* 0x0000001cff1c723e */ /* 0x000fe200024050ff */
[C---:B------:R-:W-:Y:S01]  /*7e10*/  FMUL R13, R24.reuse, R17 ;  /* 0x00000011180d7220 */ /* 0x040fe20000400000 */
[----:B------:R-:W-:Y:S01]  /*7e20*/  LOP3.LUT R17, R47, 0xffffe000, RZ, 0xc0, !PT ;  /* 0xffffe0002f117812 */ /* 0x000fe200078ec0ff */
[----:B------:R-:W-:Y:S01]  /*7e30*/  FMUL R14, R24, R18 ;  /* 0x00000012180e7220 */ /* 0x000fe20000400000 */
[----:B------:R-:W-:Y:S01]  /*7e40*/  LOP3.LUT R18, R40, 0xffffe000, RZ, 0xc0, !PT ;  /* 0xffffe00028127812 */ /* 0x000fe200078ec0ff */
[----:B------:R-:W-:Y:S01]  /*7e50*/  FFMA R29, R26, R16, R2 ;  /* 0x000000101a1d7223 */ /* 0x000fe20000000002 */
[----:B------:R-:W-:Y:S01]  /*7e60*/  LOP3.LUT R2, R41, 0xffffe000, RZ, 0xc0, !PT ;  /* 0xffffe00029027812 */ /* 0x000fe200078ec0ff */
[----:B------:R-:W-:Y:S01]  /*7e70*/  FMUL R7, R24, R7 ;  /* 0x0000000718077220 */ /* 0x000fe20000400000 */
[----:B------:R-:W-:Y:S01]  /*7e80*/  LOP3.LUT R16, R33, 0xffffe000, RZ, 0xc0, !PT ;  /* 0xffffe00021107812 */ /* 0x000fe200078ec0ff */
[----:B------:R-:W-:Y:S01]  /*7e90*/  FFMA R30, R26, R0, R3 ;  /* 0x000000001a1e7223 */ /* 0x000fe20000000003 */
[----:B------:R-:W-:Y:S01]  /*7ea0*/  LOP3.LUT R0, R42, 0xffffe000, RZ, 0xc0, !PT ;  /* 0xffffe0002a007812 */ /* 0x000fe200078ec0ff */
[C---:B------:R-:W-:Y:S01]  /*7eb0*/  FFMA R31, R26.reuse, R17, R7 ;  /* 0x000000111a1f7223 */ /* 0x040fe20000000007 */
[----:B------:R-:W-:Y:S01]  /*7ec0*/  F2FP.TF32.F32.PACK_B R29, R29 ;  /* 0x0000001dff1d723e */ /* 0x000fe200024050ff */
[C---:B------:R-:W-:Y:S01]  /*7ed0*/  FFMA R4, R26.reuse, R18, R4 ;  /* 0x000000121a047223 */ /* 0x040fe20000000004 */
[----:B------:R-:W-:Y:S01]  /*7ee0*/  F2FP.TF32.F32.PACK_B R30, R30 ;  /* 0x0000001eff1e723e */ /* 0x000fe200024050ff */
[----:B------:R-:W-:Y:S01]  /*7ef0*/  FFMA R5, R26, R2, R5 ;  /* 0x000000021a057223 */ /* 0x000fe20000000005 */
[----:B------:R-:W-:Y:S01]  /*7f00*/  LOP3.LUT R2, R43, 0xffffe000, RZ, 0xc0, !PT ;  /* 0xffffe0002b027812 */ /* 0x000fe200078ec0ff */
[----:B------:R-:W-:Y:S01]  /*7f10*/  FMUL R11, R24, R11 ;  /* 0x0000000b180b7220 */ /* 0x000fe20000400000 */
[----:B------:R-:W-:Y:S01]  /*7f20*/  F2FP.TF32.F32.PACK_B R31, R31 ;  /* 0x0000001fff1f723e */ /* 0x000fe200024050ff */
[----:B------:R-:W-:Y:S01]  /*7f30*/  FFMA R6, R26, R0, R6 ;  /* 0x000000001a067223 */ /* 0x000fe20000000006 */
[----:B------:R-:W-:Y:S01]  /*7f40*/  LOP3.LUT R3, R32, 0xffffe000, RZ, 0xc0, !PT ;  /* 0xffffe00020037812 */ /* 0x000fe200078ec0ff */
[----:B------:R-:W-:Y:S01]  /*7f50*/  FFMA R7, R26, R2, R11 ;  /* 0x000000021a077223 */ /* 0x000fe2000000000b */
[----:B------:R-:W-:Y:S01]  /*7f60*/  F2FP.TF32.F32.PACK_B R4, R4 ;  /* 0x00000004ff04723e */ /* 0x000fe200024050ff */
[----:B------:R1:W-:Y:S01]  /*7f70*/  STS.128 [R68+0x2000], R28 ;  /* 0x0020001c44007388 */ /* 0x0003e20000000c00 */
[----:B------:R-:W-:Y:S01]  /*7f80*/  LOP3.LUT R0, R34, 0xffffe000, RZ, 0xc0, !PT ;  /* 0xffffe00022007812 */ /* 0x000fe200078ec0ff */
[----:B------:R-:W-:Y:S01]  /*7f90*/  FMUL R15, R24, R15 ;  /* 0x0000000f180f7220 */ /* 0x000fe20000400000 */
[----:B------:R-:W-:Y:S01]  /*7fa0*/  LOP3.LUT R2, R35, 0xffffe000, RZ, 0xc0, !PT ;  /* 0xffffe00023027812 */ /* 0x000fe200078ec0ff */
[C---:B------:R-:W-:Y:S01]  /*7fb0*/  FFMA R8, R26.reuse, R3, R8 ;  /* 0x000000031a087223 */ /* 0x040fe20000000008 */
[----:B------:R-:W-:Y:S01]  /*7fc0*/  F2FP.TF32.F32.PACK_B R5, R5 ;  /* 0x00000005ff05723e */ /* 0x000fe200024050ff */
[C---:B------:R-:W-:Y:S01]  /*7fd0*/  FFMA R9, R26.reuse, R16, R9 ;  /* 0x000000101a097223 */ /* 0x040fe20000000009 */
[----:B------:R-:W-:Y:S01]  /*7fe0*/  F2FP.TF32.F32.PACK_B R6, R6 ;  /* 0x00000006ff06723e */ /* 0x000fe200024050ff */
[C---:B------:R-:W-:Y:S01]  /*7ff0*/  FFMA R10, R26.reuse, R0, R10 ;  /* 0x000000001a0a7223 */ /* 0x040fe2000000000a */
[----:B------:R-:W-:Y:S01]  /*8000*/  F2FP.TF32.F32.PACK_B R7, R7 ;  /* 0x00000007ff07723e */ /* 0x000fe200024050ff */
[----:B------:R-:W-:Y:S01]  /*8010*/  FFMA R11, R26, R2, R15 ;  /* 0x000000021a0b7223 */ /* 0x000fe2000000000f */
[----:B------:R-:W-:Y:S01]  /*8020*/  LOP3.LUT R0, R36, 0xffffe000, RZ, 0xc0, !PT ;  /* 0xffffe00024007812 */ /* 0x000fe200078ec0ff */
[----:B------:R-:W-:Y:S01]  /*8030*/  FMUL R19, R24, R19 ;  /* 0x0000001318137220 */ /* 0x000fe20000400000 */
        /* <DEDUP_REMOVED lines=16> */
[----:B------:R-:W-:Y:S02]  /*8140*/  F2FP.TF32.F32.PACK_B R15, R15 ;  /* 0x0000000fff0f723e */ /* 0x000fe400024050ff */
[----:B------:R-:W-:Y:S02]  /*8150*/  LEA R0, R27, UR43, 0x3 ;  /* 0x0000002b1b007c11 */ /* 0x000fe4000f8e18ff */
[----:B------:R-:W-:Y:S01]  /*8160*/  @P6 SHF.L.U32 R2, R65, 0x1f, RZ ;  /* 0x0000001f41026819 */ /* 0x000fe200000006ff */
        /* <DEDUP_REMOVED lines=10> */
[----:B------:R-:W-:Y:S02]  /*8210*/  UIADD3 UR13, UPT, UPT, UR49, 0x10, URZ ;  /* 0x00000010310d7890 */ /* 0x000fe4000fffe0ff */
[----:B------:R-:W-:Y:S01]  /*8220*/  UIADD3 UR12, UPT, UPT, UR43, 0x2200, URZ ;  /* 0x000022002b0c7890 */ /* 0x000fe2000fffe0ff */
[----:B------:R-:W-:Y:S01]  /*8230*/  UMOV UR14, UR50 ;  /* 0x00000032000e7c82 */ /* 0x000fe20008000000 */
[----:B------:R-:W-:Y:S01]  /*8240*/  UMOV UR15, UR36 ;  /* 0x00000024000f7c82 */ /* 0x000fe20008000000 */
[----:B------:R-:W-:Y:S02]  /*8250*/  UIADD3 UR9, UPT, UPT, UR49, 0x50, URZ ;  /* 0x0000005031097890 */ /* 0x000fe4000fffe0ff */
[----:B------:R-:W-:Y:S01]  /*8260*/  UIADD3 UR8, UPT, UPT, UR43, 0x3200, URZ ;  /* 0x000032002b087890 */ /* 0x000fe2000fffe0ff */
[----:B------:R-:W-:Y:S01]  /*8270*/  UMOV UR10, UR50 ;  /* 0x00000032000a7c82 */ /* 0x000fe20008000000 */
[----:B------:R-:W-:Y:S01]  /*8280*/  UMOV UR11, UR36 ;  /* 0x00000024000b7c82 */ /* 0x000fe20008000000 */
[----:B---3--:R-:W-:Y:S04]  /*8290*/  UIADD3 UR4, UP0, UPT, UR6, 0x680, URZ ;  /* 0x0000068006047890 */ /* 0x008fe8000ff1e0ff */
[----:B------:R-:W-:Y:S09]  /*82a0*/  UIADD3.X UR5, UPT, UPT, URZ, UR7, URZ, UP0, !UPT ;  /* 0x00000007ff057290 */ /* 0x000ff200087fe4ff */
[----:B------:R3:W-:Y:S01]  /*82b0*/  UTMASTG.3D [UR12], [UR4] ;  /* 0x0000000c040073b5 */ /* 0x0007e20008010000 */
[----:B------:R3:W-:Y:S01]  /*82c0*/  UTMASTG.3D [UR8], [UR4] ;  /* 0x00000008040073b5 */ /* 0x0007e20008010000 */
[----:B------:R0:W-:Y:S01]  /*82d0*/  UTMACMDFLUSH ;  /* 0x00000000000079b7 */ /* 0x0001e20000000000 */
[----:B---3--:R-:W-:Y:S04]  /*82e0*/  DEPBAR.LE SB0, 0x1 ;  /* 0x000080400000791a */ /* 0x008fe80000000000 */
.L_x_135:
[----:B------:R-:W-:Y:S05]  /*82f0*/  BSYNC.RECONVERGENT B0 ;  /* 0x0000000000007941 */ /* 0x000fea0003800200 */
.L_x_134:
[----:B------:R-:W-:Y:S01]  /*8300*/  BAR.SYNC.DEFER_BLOCKING 0x1, 0x80 ;  /* 0x0042000000007b1d */ /* 0x000fe20000010000 */
[----:B------:R-:W-:Y:S04]  /*8310*/  UIADD3 UR4, UPT, UPT, UR46, 0x1, URZ ;  /* 0x000000012e047890 */ /* 0x000fe8000fffe0ff */
[----:B------:R-:W-:Y:S04]  /*8320*/  UISETP.NE.AND UP0, UPT, UR4, 0x4, UPT ;  /* 0x000000040400788c */ /* 0x000fe8000bf05270 */
[----:B------:R-:W-:Y:S01]  /*8330*/  USEL UR44, UR4, URZ, UP0 ;  /* 0x000000ff042c7287 */ /* 0x000fe20008000000 */
[----:B------:R3:W-:Y:S01]  /*8340*/  @P6 SYNCS.ARRIVE.TRANS64.RED.A1T0 RZ, [R21+URZ], RZ ;  /* 0x000000ff15ff69a7 */ /* 0x0007e200081004ff */
[----:B------:R-:W-:Y:S01]  /*8350*/  BSSY B1, `(.L_x_136) ;  /* 0x0000017000017945 */ /* 0x000fe20003800000 */
[----:B------:R-:W4:Y:S02]  /*8360*/  @P6 SYNCS.PHASECHK.TRANS64.TRYWAIT P0, [R0+URZ+0xc0], R2 ;  /* 0x0000c002000065a7 */ /* 0x000f2400080011ff */
[----:B----4-:R-:W-:Y:S01]  /*8370*/  @P6 SEL R73, RZ, 0x1, !P0 ;  /* 0x00000001ff496807 */ /* 0x010fe20004000000 */
[----:B---3--:R-:W-:Y:S06]  /*8380*/  @!P6 BRA `(.L_x_137) ;  /* 0x00000000004ce947 */ /* 0x008fec0003800000 */
        /* <DEDUP_REMOVED lines=9> */
[----:B------:R-:W-:Y:S04]  /*8420*/  SHF.L.U32 R6, R65, 0x1f, RZ ;  /* 0x0000001f41067819 */ /* 0x000fe800000006ff */
[----:B------:R-:W1:Y:S02]  /*8430*/  SYNCS.PHASECHK.TRANS64.TRYWAIT P0, [R0+URZ+0xc0], R6 ;  /* 0x0000c006000075a7 */ /* 0x000e6400080011ff */
[----:B-1----:R-:W-:Y:S05]  /*8440*/  @!P0 BRA `(.L_x_140) ;  /* 0x0000002400308947 */ /* 0x002fea0003800000 */
.L_x_139:
[----:B------:R-:W-:Y:S05]  /*8450*/  BSYNC B0 ;  /* 0x0000000000007941 */ /* 0x000fea0003800000 */
.L_x_138:
[----:B------:R-:W-:Y:S02]  /*8460*/  ISETP.NE.AND P0, PT, R74, RZ, PT ;  /* 0x000000ff4a00720c */ /* 0x000fe40003f05270 */
[----:B------:R-:W-:Y:S11]  /*8470*/  IADD3 R27, PT, PT, R27, 0x1, RZ ;  /* 0x000000011b1b7810 */ /* 0x000ff60007ffe0ff */
[----:B------:R3:W4:Y:S04]  /*8480*/  @P0 LDS.128 R44, [R5] ;  /* 0x00000000052c0984 */ /* 0x0007280000000c00 */
[----:B------:R3:W1:Y:S04]  /*8490*/  @P0 LDS.128 R40, [R4+0x10] ;  /* 0x0000100004280984 */ /* 0x0006680000000c00 */
[----:B------:R3:W1:Y:S04]  /*84a0*/  @P0 LDS.128 R32, [R3+0x20] ;  /* 0x0000200003200984 */ /* 0x0006680000000c00 */
[----:B------:R3:W1:Y:S02]  /*84b0*/  @P0 LDS.128 R36, [R2+0x30] ;  /* 0x0000300002240984 */ /* 0x0006640000000c00 */
.L_x_137:
[----:B------:R-:W-:Y:S05]  /*84c0*/  BSYNC B1 ;  /* 0x0000000000017941 */ /* 0x000fea0003800000 */
.L_x_136:
[----:B-1----:R-:W-:Y:S05]  /*84d0*/  VIADD R0, R25, 0x20 ;  /* 0x0000002019007836 */ /* 0x002fea0000000000 */
[----:B------:R-:W-:Y:S04]  /*84e0*/  SHF.R.U32.HI R0, RZ, 0x15, R0 ;  /* 0x00000015ff007819 */ /* 0x000fe80000011600 */
[----:B------:R-:W-:Y:S11]  /*84f0*/  LOP3.LUT P0, RZ, R0, 0x3, R57, 0x48, !PT ;  /* 0x0000000300ff7812 */ /* 0x000ff60007804839 */
[----:B------:R-:W-:Y:S02]  /*8500*/  @!UPT UIADD3 URZ, UPT, UPT, URZ, URZ, URZ ;  /* 0x000000fffffff290 */ /* 0x000fe4000fffe0ff */
[----:B------:R-:W-:Y:S05]  /*8510*/  @!P0 BRA `(.L_x_141) ;  /* 0x0000000000408947 */ /* 0x000fea0003800000 */
[----:B------:R-:W1:Y:S01]  /*8520*/  LDCU.64 UR8, c[0x4][0x70] ;  /* 0x01000e00ff0877ac */ /* 0x000e620008000a00 */
[----:B---3--:R-:W-:Y:S01]  /*8530*/  MOV R3, 0x0 ;  /* 0x0000000000037802 */ /* 0x008fe20000000f00 */
[----:B------:R-:W-:Y:S02]  /*8540*/  HFMA2 R12, -RZ, RZ, 0, 5.9604644775390625e-08 ;  /* 0x00000001ff0c7431 */ /* 0x000fe400000001ff */
[----:B------:R-:W-:Y:S02]  /*8550*/  IMAD.MOV.U32 R8, RZ, RZ, 0x192 ;  /* 0x00000192ff087424 */ /* 0x000fe400078e00ff */
[----:B------:R-:W-:Y:S01]  /*8560*/  IMAD.MOV.U32 R13, RZ, RZ, RZ ;  /* 0x000000ffff0d7224 */ /* 0x000fe200078e00ff */
[----:B------:R-:W3:Y:S01]  /*8570*/  LDCU.64 UR6, c[0x4][0x78] ;  /* 0x01000f00ff0677ac */ /* 0x000ee20008000a00 */
[----:B------:R-:W2:Y:S01]  /*8580*/  LDC.64 R2, c[0x4][R3] ;  /* 0x0100000003027b82 */ /* 0x000ea20000000a00 */
        /* <DEDUP_REMOVED lines=9> */
.L_x_141:
[----:B------:R-:W-:Y:S01]  /*8620*/  ISETP.NE.AND P6, PT, R71, RZ, PT ;  /* 0x000000ff4700720c */ /* 0x000fe20003fc5270 */
[----:B------:R-:W-:Y:S05]  /*8630*/  WARPSYNC.ALL ;  /* 0x0000000000007948 */ /* 0x000fea0003800000 */
[----:B------:R-:W-:Y:S01]  /*8640*/  R2UR UR4, R25 ;  /* 0x00000000190472ca */ /* 0x000fe200000e0000 */
[----:B------:R-:W-:Y:S01]  /*8650*/  IMAD.U32 R0, RZ, RZ, UR44 ;  /* 0x0000002cff007e24 */ /* 0x000fe2000f8e00ff */
[----:B----4-:R-:W-:Y:S01]  /*8660*/  LOP3.LUT R20, R44, 0xffffe000, RZ, 0xc0, !PT ;  /* 0xffffe0002c147812 */ /* 0x010fe200078ec0ff */
[----:B------:R-:W-:Y:S01]  /*8670*/  IMAD.U32 R21, RZ, RZ, UR47 ;  /* 0x0000002fff157e24 */ /* 0x000fe2000f8e00ff */
[----:B------:R-:W-:Y:S01]  /*8680*/  ISETP.NE.AND P0, PT, R70, RZ, PT ;  /* 0x000000ff4600720c */ /* 0x000fe20003f05270 */
[----:B------:R-:W-:Y:S02]  /*8690*/  BSSY.RECONVERGENT B0, `(.L_x_142) ;  /* 0x0000061000007945 */ /* 0x000fe40003800200 */
[----:B------:R-:W-:Y:S05]  /*86a0*/  @P6 LEA R0, R0, UR43, 0x3 ;  /* 0x0000002b00006c11 */ /* 0x000fea000f8e18ff */
[----:B------:R-:W-:Y:S01]  /*86b0*/  @P6 VIADD R0, R0, 0xe0 ;  /* 0x000000e000006836 */ /* 0x000fe20000000000 */
[----:B---3--:R-:W1:Y:S04]  /*86c0*/  LDTM.x16 R4, tmem[UR4+0x20] ;  /* 0x00002004000479ee */ /* 0x008e680008240000 */
        /* <DEDUP_REMOVED lines=93> */
.L_x_143:
[----:B------:R-:W-:Y:S05]  /*8ca0*/  BSYNC.RECONVERGENT B0 ;  /* 0x0000000000007941 */ /* 0x000fea0003800200 */
.L_x_142:
        /* <DEDUP_REMOVED lines=21> */
.L_x_147:
[----:B------:R-:W-:Y:S05]  /*8e00*/  BSYNC B0 ;  /* 0x0000000000007941 */ /* 0x000fea0003800000 */
.L_x_146:
[----:B------:R-:W-:Y:S11]  /*8e10*/  ISETP.NE.AND P0, PT, R74, RZ, PT ;  /* 0x000000ff4a00720c */ /* 0x000ff60003f05270 */
[----:B------:R-:W-:Y:S02]  /*8e20*/  @!UPT UIADD3 URZ, UPT, UPT, URZ, URZ, URZ ;  /* 0x000000fffffff290 */ /* 0x000fe4000fffe0ff */
[----:B------:R3:W4:Y:S04]  /*8e30*/  @P0 LDS.128 R44, [R4] ;  /* 0x00000000042c0984 */ /* 0x0007280000000c00 */
[----:B------:R3:W1:Y:S04]  /*8e40*/  @P0 LDS.128 R40, [R3+0x10] ;  /* 0x0000100003280984 */ /* 0x0006680000000c00 */
[----:B------:R3:W1:Y:S04]  /*8e50*/  @P0 LDS.128 R32, [R2+0x20] ;  /* 0x0000200002200984 */ /* 0x0006680000000c00 */
[----:B------:R3:W1:Y:S02]  /*8e60*/  @P0 LDS.128 R36, [R27+0x30] ;  /* 0x000030001b240984 */ /* 0x0006640000000c00 */
.L_x_145:
[----:B------:R-:W-:Y:S05]  /*8e70*/  BSYNC B1 ;  /* 0x0000000000017941 */ /* 0x000fea0003800000 */
.L_x_144:
        /* <DEDUP_REMOVED lines=21> */
.L_x_149:
[----:B------:R-:W-:Y:S01]  /*8fd0*/  ISETP.NE.AND P0, PT, R70, RZ, PT ;  /* 0x000000ff4600720c */ /* 0x000fe20003f05270 */
[----:B------:R-:W-:Y:S05]  /*8fe0*/  WARPSYNC.ALL ;  /* 0x0000000000007948 */ /* 0x000fea0003800000 */
[----:B------:R-:W-:Y:S01]  /*8ff0*/  R2UR UR4, R25 ;  /* 0x00000000190472ca */ /* 0x000fe200000e0000 */
[----:B------:R-:W-:Y:S01]  /*9000*/  VIADD R72, R72, 0x150 ;  /* 0x0000015048487836 */ /* 0x000fe20000000000 */
[----:B----4-:R-:W-:Y:S01]  /*9010*/  LOP3.LUT R0, R44, 0xffffe000, RZ, 0xc0, !PT ;  /* 0xffffe0002c007812 */ /* 0x010fe200078ec0ff */
[----:B------:R-:W-:Y:S01]  /*9020*/  BSSY.RECONVERGENT B0, `(.L_x_150) ;  /* 0x000005f000007945 */ /* 0x000fe20003800200 */
[----:B---3--:R-:W-:Y:S02]  /*9030*/  LOP3.LUT R2, R45, 0xffffe000, RZ, 0xc0, !PT ;  /* 0xffffe0002d027812 */ /* 0x008fe400078ec0ff */
[----:B------:R-:W-:Y:S02]  /*9040*/  LOP3.LUT R3, R46, 0xffffe000, RZ, 0xc0, !PT ;  /* 0xffffe0002e037812 */ /* 0x000fe400078ec0ff */
[----:B------:R-:W-:Y:S02]  /*9050*/  LOP3.LUT R20, R47, 0xffffe000, RZ, 0xc0, !PT ;  /* 0xffffe0002f147812 */ /* 0x000fe400078ec0ff */
[----:B------:R-:W-:Y:S02]  /*9060*/  LOP3.LUT R21, R40, 0xffffe000, RZ, 0xc0, !PT ;  /* 0xffffe00028157812 */ /* 0x000fe400078ec0ff */
[----:B------:R-:W-:Y:S01]  /*9070*/  LOP3.LUT R25, R41, 0xffffe000, RZ, 0xc0, !PT ;  /* 0xffffe00029197812 */ /* 0x000fe200078ec0ff */
[----:B------:R-:W1:Y:S01]  /*9080*/  LDTM.x16 R4, tmem[UR4+0x30] ;  /* 0x00003004000479ee */ /* 0x000e620008240000 */
[----:B------:R-:W-:Y:S01]  /*9090*/  LOP3.LUT R27, R42, 0xffffe000, RZ, 0xc0, !PT ;  /* 0xffffe0002a1b7812 */ /* 0x000fe200078ec0ff */
[----:B------:R-:W-:Y:S01]  /*90a0*/  NOP ;  /* 0x0000000000007918 */ /* 0x000fe20000000000 */
[----:B------:R-:W-:Y:S02]  /*90b0*/  LOP3.LUT R28, R43, 0xffffe000, RZ, 0xc0, !PT ;  /* 0xffffe0002b1c7812 */ /* 0x000fe400078ec0ff */
[----:B------:R-:W-:Y:S02]  /*90c0*/  LOP3.LUT R72, R72, 0xfefffff8, RZ, 0xc0, !PT ;  /* 0xfefffff848487812 */ /* 0x000fe400078ec0ff */
[----:B------:R-:W-:Y:S02]  /*90d0*/  LOP3.LUT R29, R32, 0xffffe000, RZ, 0xc0, !PT ;  /* 0xffffe000201d7812 */ /* 0x000fe400078ec0ff */
[----:B------:R-:W-:Y:S01]  /*90e0*/  LOP3.LUT R30, R33, 0xffffe000, RZ, 0xc0, !PT ;  /* 0xffffe000211e7812 */ /* 0x000fe200078ec0ff */
[----:B-1----:R1:W-:Y:S01]  /*90f0*/  SYNCS.ARRIVE.TRANS64.RED.A1T0 RZ, [R72+URZ], RZ ;  /* 0x000000ff48ff79a7 */ /* 0x0023e200081004ff */
[----:B------:R-:W-:Y:S02]  /*9100*/  LOP3.LUT R31, R34, 0xffffe000, RZ, 0xc0, !PT ;  /* 0xffffe000221f7812 */ /* 0x000fe400078ec0ff */
[----:B------:R-:W-:Y:S02]  /*9110*/  LOP3.LUT R32, R35, 0xffffe000, RZ, 0xc0, !PT ;  /* 0xffffe00023207812 */ /* 0x000fe400078ec0ff */
[----:B------:R-:W-:Y:S02]  /*9120*/  LOP3.LUT R33, R36, 0xffffe000, RZ, 0xc0, !PT ;  /* 0xffffe00024217812 */ /* 0x000fe400078ec0ff */
[----:B------:R-:W-:Y:S02]  /*9130*/  LOP3.LUT R34, R37, 0xffffe000, RZ, 0xc0, !PT ;  /* 0xffffe00025227812 */ /* 0x000fe400078ec0ff */
[----:B------:R-:W-:Y:S02]  /*9140*/  LOP3.LUT R35, R38, 0xffffe000, RZ, 0xc0, !PT ;  /* 0xffffe00026237812 */ /* 0x000fe400078ec0ff */
[----:B------:R-:W-:Y:S01]  /*9150*/  LOP3.LUT R36, R39, 0xffffe000, RZ, 0xc0, !PT ;  /* 0xffffe00027247812 */ /* 0x000fe200078ec0ff */
[C---:B------:R-:W-:Y:S01]  /*9160*/  FMUL R4, R24.reuse, R4 ;  /* 0x0000000418047220 */ /* 0x040fe20000400000 */
[C---:B------:R-:W-:Y:S01]  /*9170*/  FMUL R5, R24.reuse, R5 ;  /* 0x0000000518057220 */ /* 0x040fe20000400000 */
[C---:B------:R-:W-:Y:S01]  /*9180*/  FMUL R6, R24.reuse, R6 ;  /* 0x0000000618067220 */ /* 0x040fe20000400000 */
[----:B------:R-:W-:Y:S01]  /*9190*/  FMUL R7, R24, R7 ;  /* 0x0000000718077220 */ /* 0x000fe20000400000 */
[C---:B------:R-:W-:Y:S01]  /*91a0*/  FFMA R4, R26.reuse, R0, R4 ;  /* 0x000000001a047223 */ /* 0x040fe20000000004 */
[C---:B------:R-:W-:Y:S01]  /*91b0*/  FFMA R5, R26.reuse, R2, R5 ;  /* 0x000000021a057223 */ /* 0x040fe20000000005 */
[C---:B------:R-:W-:Y:S01]  /*91c0*/  FFMA R6, R26.reuse, R3, R6 ;  /* 0x000000031a067223 */ /* 0x040fe20000000006 */
[----:B------:R-:W-:Y:S01]  /*91d0*/  FFMA R7, R26, R20, R7 ;  /* 0x000000141a077223 */ /* 0x000fe20000000007 */
[C---:B------:R-:W-:Y:S01]  /*91e0*/  FMUL R8, R24.reuse, R8 ;  /* 0x0000000818087220 */ /* 0x040fe20000400000 */
[C---:B------:R-:W-:Y:S01]  /*91f0*/  FMUL R9, R24.reuse, R9 ;  /* 0x0000000918097220 */ /* 0x040fe20000400000 */
[C---:B------:R-:W-:Y:S01]  /*9200*/  FMUL R10, R24.reuse, R10 ;  /* 0x0000000a180a7220 */ /* 0x040fe20000400000 */
[----:B------:R-:W-:Y:S01]  /*9210*/  FMUL R11, R24, R11 ;  /* 0x0000000b180b7220 */ /* 0x000fe20000400000 */
[----:B------:R-:W-:Y:S01]  /*9220*/  F2FP.TF32.F32.PACK_B R4, R4 ;  /* 0x00000004ff04723e */ /* 0x000fe200024050ff */
[C---:B------:R-:W-:Y:S01]  /*9230*/  FFMA R8, R26.reuse, R21, R8 ;  /* 0x000000151a087223 */ /* 0x040fe20000000008 */
[----:B------:R-:W-:Y:S01]  /*9240*/  F2FP.TF32.F32.PACK_B R5, R5 ;  /* 0x00000005ff05723e */ /* 0x000fe200024050ff */
[C---:B------:R-:W-:Y:S01]  /*9250*/  FFMA R9, R26.reuse, R25, R9 ;  /* 0x000000191a097223 */ /* 0x040fe20000000009 */
[----:B------:R-:W-:Y:S01]  /*9260*/  F2FP.TF32.F32.PACK_B R6, R6 ;  /* 0x00000006ff06723e */ /* 0x000fe200024050ff */
[C---:B------:R-:W-:Y:S01]  /*9270*/  FFMA R10, R26.reuse, R27, R10 ;  /* 0x0000001b1a0a7223 */ /* 0x040fe2000000000a */
[----:B------:R-:W-:Y:S01]  /*9280*/  F2FP.TF32.F32.PACK_B R7, R7 ;  /* 0x00000007ff07723e */ /* 0x000fe200024050ff */
[----:B------:R-:W-:Y:S01]  /*9290*/  FFMA R11, R26, R28, R11 ;  /* 0x0000001c1a0b7223 */ /* 0x000fe2000000000b */
[C---:B------:R-:W-:Y:S01]  /*92a0*/  FMUL R12, R24.reuse, R12 ;  /* 0x0000000c180c7220 */ /* 0x040fe20000400000 */
[----:B------:R-:W-:Y:S01]  /*92b0*/  F2FP.TF32.F32.PACK_B R8, R8 ;  /* 0x00000008ff08723e */ /* 0x000fe200024050ff */
[C---:B------:R-:W-:Y:S01]  /*92c0*/  FMUL R13, R24.reuse, R13 ;  /* 0x0000000d180d7220 */ /* 0x040fe20000400000 */
[----:B------:R1:W-:Y:S01]  /*92d0*/  STS.128 [R68+0x6000], R4 ;  /* 0x0060000444007388 */ /* 0x0003e20000000c00 */
        /* <DEDUP_REMOVED lines=8> */
[----:B------:R-:W-:Y:S01]  /*9360*/  FFMA R15, R26, R32, R15 ;  /* 0x000000201a0f7223 */ /* 0x000fe2000000000f */
[C---:B------:R-:W-:Y:S01]  /*9370*/  FMUL R16, R24.reuse, R16 ;  /* 0x0000001018107220 */ /* 0x040fe20000400000 */
[----:B------:R-:W-:Y:S01]  /*9380*/  F2FP.TF32.F32.PACK_B R12, R12 ;  /* 0x0000000cff0c723e */ /* 0x000fe200024050ff */
[----:B------:R1:W-:Y:S01]  /*9390*/  STS.128 [R67+0x6010], R8 ;  /* 0x0060100843007388 */ /* 0x0003e20000000c00 */
        /* <DEDUP_REMOVED lines=10> */
[----:B------:R-:W-:Y:S02]  /*9440*/  F2FP.TF32.F32.PACK_B R16, R16 ;  /* 0x00000010ff10723e */ /* 0x000fe400024050ff */
[----:B------:R1:W-:Y:S01]  /*9450*/  STS.128 [R66+0x6020], R12 ;  /* 0x0060200c42007388 */ /* 0x0003e20000000c00 */
[----:B------:R-:W-:Y:S02]  /*9460*/  F2FP.TF32.F32.PACK_B R17, R17 ;  /* 0x00000011ff11723e */ /* 0x000fe400024050ff */
        /* <DEDUP_REMOVED lines=26> */
.L_x_151:
[----:B------:R-:W-:Y:S05]  /*9610*/  BSYNC.RECONVERGENT B0 ;  /* 0x0000000000007941 */ /* 0x000fea0003800200 */
.L_x_150:
[----:B------:R-:W-:Y:S01]  /*9620*/  BAR.SYNC.DEFER_BLOCKING 0x1, 0x80 ;  /* 0x0042000000007b1d */ /* 0x000fe20000010000 */
[----:B------:R-:W-:Y:S01]  /*9630*/  UISETP.NE.AND UP0, UPT, UR52, -0x4, UPT ;  /* 0xfffffffc3400788c */ /* 0x000fe2000bf05270 */
[----:B------:R-:W-:Y:S08]  /*9640*/  IADD3 R22, PT, PT, R22, 0x1, RZ ;  /* 0x0000000116167810 */ /* 0x000ff00007ffe0ff */
[----:B------:R-:W-:Y:S05]  /*9650*/  BRA.U !UP0, `(.L_x_152) ;  /* 0x0000000108287547 */ /* 0x000fea000b800000 */
[----:B------:R-:W-:Y:S01]  /*9660*/  ISETP.NE.AND P0, PT, R71, RZ, PT ;  /* 0x000000ff4700720c */ /* 0x000fe20003f05270 */
[----:B------:R-:W-:Y:S01]  /*9670*/  IMAD.U32 R2, RZ, RZ, UR46 ;  /* 0x0000002eff027e24 */ /* 0x000fe2000f8e00ff */
[----:B------:R-:W-:Y:S01]  /*9680*/  UIADD3 UR4, UPT, UPT, UR46, 0x1, URZ ;  /* 0x000000012e047890 */ /* 0x000fe2000fffe0ff */
[----:B------:R-:W-:Y:S03]  /*9690*/  IMAD.U32 R0, RZ, RZ, UR47 ;  /* 0x0000002fff007e24 */ /* 0x000fe6000f8e00ff */
[----:B------:R-:W-:Y:S04]  /*96a0*/  UISETP.NE.AND UP0, UPT, UR4, 0x4, UPT ;  /* 0x000000040400788c */ /* 0x000fe8000bf05270 */
[----:B------:R-:W-:Y:S03]  /*96b0*/  USEL UR46, UR4, URZ, UP0 ;  /* 0x000000ff042e7287 */ /* 0x000fe60008000000 */
[----:B------:R-:W-:Y:S05]  /*96c0*/  @P0 LEA R2, R2, UR43, 0x3 ;  /* 0x0000002b02020c11 */ /* 0x000fea000f8e18ff */
[----:B------:R-:W-:Y:S05]  /*96d0*/  @P0 VIADD R2, R2, 0xe0 ;  /* 0x000000e002020836 */ /* 0x000fea0000000000 */
[----:B------:R-:W-:Y:S04]  /*96e0*/  @P0 PRMT R0, R0, 0x654, R2 ;  /* 0x0000065400000816 */ /* 0x000fe80000000002 */
[----:B------:R3:W-:Y:S03]  /*96f0*/  @P0 SYNCS.ARRIVE.TRANS64.RED.A1T0 RZ, [R0+URZ], RZ ;  /* 0x000000ff00ff09a7 */ /* 0x0007e600081004ff */
.L_x_152:
[----:B------:R-:W-:Y:S01]  /*9700*/  R2UR UR4, R58 ;  /* 0x000000003a0472ca */ /* 0x000fe200000e0000 */
[----:B------:R-:W-:Y:S01]  /*9710*/  UISETP.NE.AND UP0, UPT, UR62, URZ, UPT ;  /* 0x000000ff3e00728c */ /* 0x000fe2000bf05270 */
[----:B------:R-:W-:Y:S01]  /*9720*/  ISETP.NE.AND P0, PT, R61, 0x2, PT ;  /* 0x000000023d00780c */ /* 0x000fe20003f05270 */
[----:B------:R-:W-:Y:S01]  /*9730*/  UIADD3 UR20, UPT, UPT, UR38, UR63, URZ ;  /* 0x0000003f26147290 */ /* 0x000fe2000fffe0ff */
[----:B------:R-:W-:Y:S01]  /*9740*/  ISETP.NE.AND P1, PT, R22, 0x4, PT ;  /* 0x000000041600780c */ /* 0x000fe20003f25270 */
[----:B------:R-:W-:Y:S01]  /*9750*/  UIADD3 UR52, UPT, UPT, UR52, 0x4, URZ ;  /* 0x0000000434347890 */ /* 0x000fe2000fffe0ff */
[----:B------:R-:W-:Y:S01]  /*9760*/  SEL R2, RZ, 0x1, P0 ;  /* 0x00000001ff027807 */ /* 0x000fe20000000000 */
[----:B------:R-:W-:Y:S01]  /*9770*/  UMOV UR36, UR61 ;  /* 0x0000003d00247c82 */ /* 0x000fe20008000000 */
[----:B---3--:R-:W-:Y:S02]  /*9780*/  SEL R0, RZ, 0x1, P1 ;  /* 0x00000001ff007807 */ /* 0x008fe40000800000 */
[----:B------:R-:W-:Y:S02]  /*9790*/  LOP3.LUT R63, R63, R2, RZ, 0x3c, !PT ;  /* 0x000000023f3f7212 */ /* 0x000fe400078e3cff */
[----:B------:R-:W-:Y:S01]  /*97a0*/  LOP3.LUT R64, R64, R0, RZ, 0x3c, !PT ;  /* 0x0000000040407212 */ /* 0x000fe200078e3cff */
[----:B------:R-:W-:Y:S01]  /*97b0*/  UIADD3 UR28, UPT, UPT, UR37, UR4, URZ ;  /* 0x00000004251c7290 */ /* 0x000fe2000fffe0ff */
[----:B------:R-:W-:Y:S02]  /*97c0*/  SEL R61, R61, RZ, P0 ;  /* 0x000000ff3d3d7207 */ /* 0x000fe40000000000 */
[----:B------:R-:W-:Y:S01]  /*97d0*/  SEL R22, R22, RZ, P1 ;  /* 0x000000ff16167207 */ /* 0x000fe20000800000 */
[----:B------:R-:W-:Y:S08]  /*97e0*/  BRA.U UP0, `(.L_x_153) ;  /* 0xffffffc900ac7547 */ /* 0x000ff0000b83ffff */
[----:B------:R-:W3:Y:S01]  /*97f0*/  LDCU.64 UR4, c[0x0][0x888] ;  /* 0x00011100ff0477ac */ /* 0x000ee20008000a00 */
[----:B------:R-:W4:Y:S01]  /*9800*/  LDCU.64 UR6, c[0x0][0x890] ;  /* 0x00011200ff0677ac */ /* 0x000f220008000a00 */
[----:B---3--:R-:W-:Y:S02]  /*9810*/  ISETP.NE.U32.AND P2, PT, RZ, UR4, PT ;  /* 0x00000004ff007c0c */ /* 0x008fe4000bf45070 */
[----:B----4-:R-:W-:Y:S02]  /*9820*/  ISETP.NE.U32.AND P1, PT, RZ, UR6, PT ;  /* 0x00000006ff007c0c */ /* 0x010fe4000bf25070 */
[----:B------:R-:W-:Y:S02]  /*9830*/  ISETP.NE.AND.EX P2, PT, RZ, UR5, PT, P2 ;  /* 0x00000005ff007c0c */ /* 0x000fe4000bf45320 */
[----:B------:R-:W-:-:S13]  /*9840*/  ISETP.NE.AND.EX P0, PT, RZ, UR7, PT, P1 ;  /* 0x00000007ff007c0c */ /* 0x000fda000bf05310 */
[----:B------:R-:W-:Y:S05]  /*9850*/  @P2 BRA P0, `(.L_x_154) ;  /* 0x00000000003c2947 */ /* 0x000fea0000000000 */
[----:B------:R-:W-:-:S13]  /*9860*/  ISETP.NE.AND.EX P1, PT, RZ, UR7, PT, P1 ;  /* 0x00000007ff007c0c */ /* 0x000fda000bf25310 */
[----:B------:R-:W-:Y:S05]  /*9870*/  @P1 BRA `(.L_x_155) ;  /* 0x00000000000c1947 */ /* 0x000fea0003800000 */
[----:B------:R-:W-:-:S13]  /*9880*/  FSETP.NEU.AND P0, PT, R26, RZ, PT ;  /* 0x000000ff1a00720b */ /* 0x000fda0003f0d000 */
[----:B------:R-:W-:Y:S05]  /*9890*/  @!P0 EXIT ;  /* 0x000000000000894d */ /* 0x000fea0003800000 */
[----:B------:R-:W-:Y:S05]  /*98a0*/  BRA `(.L_x_154) ;  /* 0x0000000000287947 */ /* 0x000fea0003800000 */
.L_x_155:
[----:B------:R-:W-:Y:S01]  /*98b0*/  ISETP.NE.AND P0, PT, R60, RZ, PT ;  /* 0x000000ff3c00720c */ /* 0x000fe20003f05270 */
[----:B------:R-:W-:-:S12]  /*98c0*/  BSSY.RECONVERGENT B0, `(.L_x_154) ;  /* 0x0000008000007945 */ /* 0x000fd80003800200 */
[----:B------:R-:W-:Y:S05]  /*98d0*/  @P0 BRA `(.L_x_156) ;  /* 0x0000000000100947 */ /* 0x000fea0003800000 */
[----:B------:R-:W-:-:S04]  /*98e0*/  ISETP.NE.U32.AND P0, PT, RZ, UR4, PT ;  /* 0x00000004ff007c0c */ /* 0x000fc8000bf05070 */
[----:B------:R-:W-:-:S13]  /*98f0*/  ISETP.NE.AND.EX P0, PT, RZ, UR5, PT, P0 ;  /* 0x00000005ff007c0c */ /* 0x000fda000bf05300 */
[----:B------:R-:W-:Y:S05]  /*9900*/  @!P0 EXIT ;  /* 0x000000000000894d */ /* 0x000fea0003800000 */
[----:B------:R-:W-:Y:S05]  /*9910*/  BRA `(.L_x_157) ;  /* 0x0000000000087947 */ /* 0x000fea0003800000 */
.L_x_156:
[----:B------:R-:W-:-:S13]  /*9920*/  FSETP.NEU.AND P0, PT, R26, RZ, PT ;  /* 0x000000ff1a00720b */ /* 0x000fda0003f0d000 */
[----:B------:R-:W-:Y:S05]  /*9930*/  @!P0 EXIT ;  /* 0x000000000000894d */ /* 0x000fea0003800000 */
.L_x_157:
[----:B------:R-:W-:Y:S05]  /*9940*/  BSYNC.RECONVERGENT B0 ;  /* 0x0000000000007941 */ /* 0x000fea0003800200 */
.L_x_154:
[----:B------:R-:W-:Y:S01]  /*9950*/  ULEA UR6, UR46, UR43, 0x3 ;  /* 0x0000002b2e067291 */ /* 0x000fe2000f8e18ff */
[----:B------:R-:W-:-:S04]  /*9960*/  DEPBAR.LE SB0, 0x0 ;  /* 0x000080000000791a */ /* 0x000fc80000000000 */
[----:B------:R-:W-:-:S04]  /*9970*/  UIADD3 UR6, UPT, UPT, UR6, 0xe0, URZ ;  /* 0x000000e006067890 */ /* 0x000fc8000fffe0ff */
[----:B------:R-:W-:-:S09]  /*9980*/  UPRMT UR6, UR47, 0x654, UR6 ;  /* 0x000006542f067896 */ /* 0x000fd20008000006 */
[----:B------:R-:W-:Y:S01]  /*9990*/  SYNCS.ARRIVE.TRANS64.RED.A1T0 RZ, [UR6], RZ ;  /* 0x000000ffffff79a7 */ /* 0x000fe20008100406 */
[----:B------:R-:W-:Y:S05]  /*99a0*/  EXIT ;  /* 0x000000000000794d */ /* 0x000fea0003800000 */
.L_x_25:
[----:B--2---:R2:W3:Y:S02]  /*99b0*/  SYNCS.PHASECHK.TRANS64.TRYWAIT P0, [R0+URZ+0x180], R2 ;  /* 0x00018002000075a7 */ /* 0x0044e400080011ff */
[----:B---3--:R-:W-:Y:S05]  /*99c0*/  @!P0 NANOSLEEP.SYNCS 0x989680 ;  /* 0x009896800000895d */ /* 0x008fea0003900000 */
[----:B------:R-:W3:Y:S02]  /*99d0*/  @!P0 SYNCS.PHASECHK.TRANS64 P0, [R0+URZ+0x180], R2 ;  /* 0x00018002000085a7 */ /* 0x000ee400080010ff */
[----:B---3--:R-:W-:Y:S05]  /*99e0*/  @!P0 BRA `(.L_x_25) ;  /* 0xfffffffc00f08947 */ /* 0x008fea000383ffff */
[----:B------:R-:W-:Y:S05]  /*99f0*/  BRA `(.L_x_158) ;  /* 0xffffff8400007947 */ /* 0x000fea000383ffff */
.L_x_28:
[----:B-1----:R-:W-:-:S07]  /*9a00*/  MOV R0, UR33 ;  /* 0x0000002100007c02 */ /* 0x002fce0008000f00 */
.L_x_159:
[----:B-1----:R1:W2:Y:S02]  /*9a10*/  SYNCS.PHASECHK.TRANS64.TRYWAIT P0, [R0+URZ+0x60], R3 ;  /* 0x00006003000075a7 */ /* 0x0022a400080011ff */
[----:B--2---:R-:W-:Y:S05]  /*9a20*/  @!P0 NANOSLEEP.SYNCS 0x989680 ;  /* 0x009896800000895d */ /* 0x004fea0003900000 */
[----:B------:R-:W2:Y:S02]  /*9a30*/  @!P0 SYNCS.PHASECHK.TRANS64 P0, [R0+URZ+0x60], R3 ;  /* 0x00006003000085a7 */ /* 0x000ea400080010ff */
[----:B--2---:R-:W-:Y:S05]  /*9a40*/  @!P0 BRA `(.L_x_159) ;  /* 0xfffffffc00f08947 */ /* 0x004fea000383ffff */
[----:B------:R-:W-:Y:S05]  /*9a50*/  BRA `(.L_x_27) ;  /* 0xffffff8400587947 */ /* 0x000fea000383ffff */
.L_x_35:
[----:B-1----:R-:W-:-:S07]  /*9a60*/  MOV R0, UR17 ;  /* 0x0000001100007c02 */ /* 0x002fce0008000f00 */
.L_x_160:
[----:B-1----:R1:W2:Y:S02]  /*9a70*/  SYNCS.PHASECHK.TRANS64.TRYWAIT P0, [R0+URZ+0x60], R3 ;  /* 0x00006003000075a7 */ /* 0x0022a400080011ff */
[----:B--2---:R-:W-:Y:S05]  /*9a80*/  @!P0 NANOSLEEP.SYNCS 0x989680 ;  /* 0x009896800000895d */ /* 0x004fea0003900000 */
[----:B------:R-:W2:Y:S02]  /*9a90*/  @!P0 SYNCS.PHASECHK.TRANS64 P0, [R0+URZ+0x60], R3 ;  /* 0x00006003000085a7 */ /* 0x000ea400080010ff */
[----:B--2---:R-:W-:Y:S05]  /*9aa0*/  @!P0 BRA `(.L_x_160) ;  /* 0xfffffffc00f08947 */ /* 0x004fea000383ffff */
[----:B------:R-:W-:Y:S05]  /*9ab0*/  BRA `(.L_x_34) ;  /* 0xffffff8800287947 */ /* 0x000fea000383ffff */
.L_x_40:
[----:B-1----:R1:W2:Y:S02]  /*9ac0*/  SYNCS.PHASECHK.TRANS64.TRYWAIT P0, [R3+URZ+0x110], R0 ;  /* 0x00011000030075a7 */ /* 0x0022a400080011ff */
[----:B--2---:R-:W-:Y:S05]  /*9ad0*/  @!P0 NANOSLEEP.SYNCS 0x989680 ;  /* 0x009896800000895d */ /* 0x004fea0003900000 */
[----:B------:R-:W2:Y:S02]  /*9ae0*/  @!P0 SYNCS.PHASECHK.TRANS64 P0, [R3+URZ+0x110], R0 ;  /* 0x00011000030085a7 */ /* 0x000ea400080010ff */
[----:B--2---:R-:W-:Y:S05]  /*9af0*/  @!P0 BRA `(.L_x_40) ;  /* 0xfffffffc00f08947 */ /* 0x004fea000383ffff */
[----:B------:R-:W-:Y:S05]  /*9b00*/  BRA `(.L_x_161) ;  /* 0xffffff8800e07947 */ /* 0x000fea000383ffff */
.L_x_44:
[----:B------:R-:W-:-:S07]  /*9b10*/  MOV R0, UR4 ;  /* 0x0000000400007c02 */ /* 0x000fce0008000f00 */
.L_x_162:
[----:B-1----:R1:W2:Y:S02]  /*9b20*/  SYNCS.PHASECHK.TRANS64.TRYWAIT P0, [R0+URZ], R2 ;  /* 0x00000002000075a7 */ /* 0x0022a400080011ff */
[----:B--2---:R-:W-:Y:S05]  /*9b30*/  @!P0 NANOSLEEP.SYNCS 0x989680 ;  /* 0x009896800000895d */ /* 0x004fea0003900000 */
[----:B------:R-:W2:Y:S02]  /*9b40*/  @!P0 SYNCS.PHASECHK.TRANS64 P0, [R0+URZ], R2 ;  /* 0x00000002000085a7 */ /* 0x000ea400080010ff */
[----:B--2---:R-:W-:Y:S05]  /*9b50*/  @!P0 BRA `(.L_x_162) ;  /* 0xfffffffc00f08947 */ /* 0x004fea000383ffff */
[----:B------:R-:W-:Y:S05]  /*9b60*/  BRA `(.L_x_163) ;  /* 0xffffff9000887947 */ /* 0x000fea000383ffff */
.L_x_45:
[----:B------:R-:W-:-:S07]  /*9b70*/  MOV R0, UR5 ;  /* 0x0000000500007c02 */ /* 0x000fce0008000f00 */
.L_x_164:
[----:B-1----:R1:W2:Y:S02]  /*9b80*/  SYNCS.PHASECHK.TRANS64.TRYWAIT P0, [R0+URZ], R3 ;  /* 0x00000003000075a7 */ /* 0x0022a400080011ff */
[----:B--2---:R-:W-:Y:S05]  /*9b90*/  @!P0 NANOSLEEP.SYNCS 0x989680 ;  /* 0x009896800000895d */ /* 0x004fea0003900000 */
[----:B------:R-:W2:Y:S02]  /*9ba0*/  @!P0 SYNCS.PHASECHK.TRANS64 P0, [R0+URZ], R3 ;  /* 0x00000003000085a7 */ /* 0x000ea400080010ff */
[----:B--2---:R-:W-:Y:S05]  /*9bb0*/  @!P0 BRA `(.L_x_164) ;  /* 0xfffffffc00f08947 */ /* 0x004fea000383ffff */
[----:B------:R-:W-:Y:S05]  /*9bc0*/  BRA `(.L_x_165) ;  /* 0xffffff9000947947 */ /* 0x000fea000383ffff */
.L_x_46:
[----:B------:R-:W-:-:S07]  /*9bd0*/  MOV R0, UR5 ;  /* 0x0000000500007c02 */ /* 0x000fce0008000f00 */
.L_x_166:
[----:B-1----:R1:W2:Y:S02]  /*9be0*/  SYNCS.PHASECHK.TRANS64.TRYWAIT P0, [R0+URZ], R3 ;  /* 0x00000003000075a7 */ /* 0x0022a400080011ff */
[----:B--2---:R-:W-:Y:S05]  /*9bf0*/  @!P0 NANOSLEEP.SYNCS 0x989680 ;  /* 0x009896800000895d */ /* 0x004fea0003900000 */
[----:B------:R-:W2:Y:S02]  /*9c00*/  @!P0 SYNCS.PHASECHK.TRANS64 P0, [R0+URZ], R3 ;  /* 0x00000003000085a7 */ /* 0x000ea400080010ff */
[----:B--2---:R-:W-:Y:S05]  /*9c10*/  @!P0 BRA `(.L_x_166) ;  /* 0xfffffffc00f08947 */ /* 0x004fea000383ffff */
[----:B------:R-:W-:Y:S05]  /*9c20*/  BRA `(.L_x_167) ;  /* 0xffffff9000a07947 */ /* 0x000fea000383ffff */
.L_x_47:
[----:B------:R-:W-:-:S07]  /*9c30*/  MOV R0, UR5 ;  /* 0x0000000500007c02 */ /* 0x000fce0008000f00 */
.L_x_168:
[----:B-1----:R1:W2:Y:S02]  /*9c40*/  SYNCS.PHASECHK.TRANS64.TRYWAIT P0, [R0+URZ], R3 ;  /* 0x00000003000075a7 */ /* 0x0022a400080011ff */
[----:B--2---:R-:W-:Y:S05]  /*9c50*/  @!P0 NANOSLEEP.SYNCS 0x989680 ;  /* 0x009896800000895d */ /* 0x004fea0003900000 */
[----:B------:R-:W2:Y:S02]  /*9c60*/  @!P0 SYNCS.PHASECHK.TRANS64 P0, [R0+URZ], R3 ;  /* 0x00000003000085a7 */ /* 0x000ea400080010ff */
[----:B--2---:R-:W-:Y:S05]  /*9c70*/  @!P0 BRA `(.L_x_168) ;  /* 0xfffffffc00f08947 */ /* 0x004fea000383ffff */
[----:B------:R-:W-:Y:S05]  /*9c80*/  BRA `(.L_x_169) ;  /* 0xffffff9000ac7947 */ /* 0x000fea000383ffff */
.L_x_48:
[----:B------:R-:W-:-:S07]  /*9c90*/  MOV R0, UR5 ;  /* 0x0000000500007c02 */ /* 0x000fce0008000f00 */
.L_x_170:
[----:B-1----:R1:W2:Y:S02]  /*9ca0*/  SYNCS.PHASECHK.TRANS64.TRYWAIT P0, [R0+URZ], R3 ;  /* 0x00000003000075a7 */ /* 0x0022a400080011ff */
[----:B--2---:R-:W-:Y:S05]  /*9cb0*/  @!P0 NANOSLEEP.SYNCS 0x989680 ;  /* 0x009896800000895d */ /* 0x004fea0003900000 */
[----:B------:R-:W2:Y:S02]  /*9cc0*/  @!P0 SYNCS.PHASECHK.TRANS64 P0, [R0+URZ], R3 ;  /* 0x00000003000085a7 */ /* 0x000ea400080010ff */
[----:B--2---:R-:W-:Y:S05]  /*9cd0*/  @!P0 BRA `(.L_x_170) ;  /* 0xfffffffc00f08947 */ /* 0x004fea000383ffff */
[----:B------:R-:W-:Y:S05]  /*9ce0*/  BRA `(.L_x_171) ;  /* 0xffffff9000b87947 */ /* 0x000fea000383ffff */
.L_x_49:
[----:B------:R-:W-:-:S07]  /*9cf0*/  MOV R0, UR5 ;  /* 0x0000000500007c02 */ /* 0x000fce0008000f00 */
.L_x_172:
[----:B-1----:R1:W2:Y:S02]  /*9d00*/  SYNCS.PHASECHK.TRANS64.TRYWAIT P0, [R0+URZ], R3 ;  /* 0x00000003000075a7 */ /* 0x0022a400080011ff */
[----:B--2---:R-:W-:Y:S05]  /*9d10*/  @!P0 NANOSLEEP.SYNCS 0x989680 ;  /* 0x009896800000895d */ /* 0x004fea0003900000 */
[----:B------:R-:W2:Y:S02]  /*9d20*/  @!P0 SYNCS.PHASECHK.TRANS64 P0, [R0+URZ], R3 ;  /* 0x00000003000085a7 */ /* 0x000ea400080010ff */
[----:B--2---:R-:W-:Y:S05]  /*9d30*/  @!P0 BRA `(.L_x_172) ;  /* 0xfffffffc00f08947 */ /* 0x004fea000383ffff */
[----:B------:R-:W-:Y:S05]  /*9d40*/  BRA `(.L_x_173) ;  /* 0xffffff9000c47947 */ /* 0x000fea000383ffff */
.L_x_50:
[----:B------:R-:W-:-:S07]  /*9d50*/  MOV R0, UR5 ;  /* 0x0000000500007c02 */ /* 0x000fce0008000f00 */
.L_x_174:
[----:B-1----:R1:W2:Y:S02]  /*9d60*/  SYNCS.PHASECHK.TRANS64.TRYWAIT P0, [R0+URZ], R3 ;  /* 0x00000003000075a7 */ /* 0x0022a400080011ff */
[----:B--2---:R-:W-:Y:S05]  /*9d70*/  @!P0 NANOSLEEP.SYNCS 0x989680 ;  /* 0x009896800000895d */ /* 0x004fea0003900000 */
[----:B------:R-:W2:Y:S02]  /*9d80*/  @!P0 SYNCS.PHASECHK.TRANS64 P0, [R0+URZ], R3 ;  /* 0x00000003000085a7 */ /* 0x000ea400080010ff */
[----:B--2---:R-:W-:Y:S05]  /*9d90*/  @!P0 BRA `(.L_x_174) ;  /* 0xfffffffc00f08947 */ /* 0x004fea000383ffff */
[----:B------:R-:W-:Y:S05]  /*9da0*/  BRA `(.L_x_175) ;  /* 0xffffff9000d07947 */ /* 0x000fea000383ffff */
.L_x_51:
[----:B------:R-:W-:-:S07]  /*9db0*/  MOV R0, UR5 ;  /* 0x0000000500007c02 */ /* 0x000fce0008000f00 */
.L_x_176:
[----:B-1----:R1:W2:Y:S02]  /*9dc0*/  SYNCS.PHASECHK.TRANS64.TRYWAIT P0, [R0+URZ], R3 ;  /* 0x00000003000075a7 */ /* 0x0022a400080011ff */
[----:B--2---:R-:W-:Y:S05]  /*9dd0*/  @!P0 NANOSLEEP.SYNCS 0x989680 ;  /* 0x009896800000895d */ /* 0x004fea0003900000 */
[----:B------:R-:W2:Y:S02]  /*9de0*/  @!P0 SYNCS.PHASECHK.TRANS64 P0, [R0+URZ], R3 ;  /* 0x00000003000085a7 */ /* 0x000ea400080010ff */
[----:B--2---:R-:W-:Y:S05]  /*9df0*/  @!P0 BRA `(.L_x_176) ;  /* 0xfffffffc00f08947 */ /* 0x004fea000383ffff */
[----:B------:R-:W-:Y:S05]  /*9e00*/  BRA `(.L_x_177) ;  /* 0xffffff9000dc7947 */ /* 0x000fea000383ffff */
.L_x_52:
[----:B------:R-:W-:-:S07]  /*9e10*/  MOV R0, UR5 ;  /* 0x0000000500007c02 */ /* 0x000fce0008000f00 */
.L_x_178:
[----:B-1----:R1:W2:Y:S02]  /*9e20*/  SYNCS.PHASECHK.TRANS64.TRYWAIT P0, [R0+URZ], R3 ;  /* 0x00000003000075a7 */ /* 0x0022a400080011ff */
[----:B--2---:R-:W-:Y:S05]  /*9e30*/  @!P0 NANOSLEEP.SYNCS 0x989680 ;  /* 0x009896800000895d */ /* 0x004fea0003900000 */
[----:B------:R-:W2:Y:S02]  /*9e40*/  @!P0 SYNCS.PHASECHK.TRANS64 P0, [R0+URZ], R3 ;  /* 0x00000003000085a7 */ /* 0x000ea400080010ff */
[----:B--2---:R-:W-:Y:S05]  /*9e50*/  @!P0 BRA `(.L_x_178) ;  /* 0xfffffffc00f08947 */ /* 0x004fea000383ffff */
[----:B------:R-:W-:Y:S05]  /*9e60*/  BRA `(.L_x_179) ;  /* 0xffffff9000e87947 */ /* 0x000fea000383ffff */
.L_x_53:
[----:B------:R-:W-:-:S07]  /*9e70*/  MOV R0, UR5 ;  /* 0x0000000500007c02 */ /* 0x000fce0008000f00 */
.L_x_180:
[----:B-1----:R1:W2:Y:S02]  /*9e80*/  SYNCS.PHASECHK.TRANS64.TRYWAIT P0, [R0+URZ], R3 ;  /* 0x00000003000075a7 */ /* 0x0022a400080011ff */
[----:B--2---:R-:W-:Y:S05]  /*9e90*/  @!P0 NANOSLEEP.SYNCS 0x989680 ;  /* 0x009896800000895d */ /* 0x004fea0003900000 */
[----:B------:R-:W2:Y:S02]  /*9ea0*/  @!P0 SYNCS.PHASECHK.TRANS64 P0, [R0+URZ], R3 ;  /* 0x00000003000085a7 */ /* 0x000ea400080010ff */
[----:B--2---:R-:W-:Y:S05]  /*9eb0*/  @!P0 BRA `(.L_x_180) ;  /* 0xfffffffc00f08947 */ /* 0x004fea000383ffff */
[----:B------:R-:W-:Y:S05]  /*9ec0*/  BRA `(.L_x_181) ;  /* 0xffffff9000f47947 */ /* 0x000fea000383ffff */
.L_x_54:
[----:B------:R-:W-:-:S07]  /*9ed0*/  MOV R0, UR5 ;  /* 0x0000000500007c02 */ /* 0x000fce0008000f00 */
.L_x_182:
[----:B-1----:R1:W2:Y:S02]  /*9ee0*/  SYNCS.PHASECHK.TRANS64.TRYWAIT P0, [R0+URZ], R3 ;  /* 0x00000003000075a7 */ /* 0x0022a400080011ff */
[----:B--2---:R-:W-:Y:S05]  /*9ef0*/  @!P0 NANOSLEEP.SYNCS 0x989680 ;  /* 0x009896800000895d */ /* 0x004fea0003900000 */
[----:B------:R-:W2:Y:S02]  /*9f00*/  @!P0 SYNCS.PHASECHK.TRANS64 P0, [R0+URZ], R3 ;  /* 0x00000003000085a7 */ /* 0x000ea400080010ff */
[----:B--2---:R-:W-:Y:S05]  /*9f10*/  @!P0 BRA `(.L_x_182) ;  /* 0xfffffffc00f08947 */ /* 0x004fea000383ffff */
[----:B------:R-:W-:Y:S05]  /*9f20*/  BRA `(.L_x_183) ;  /* 0xffffff9400007947 */ /* 0x000fea000383ffff */
.L_x_57:
[----:B-1----:R1:W2:Y:S02]  /*9f30*/  SYNCS.PHASECHK.TRANS64.TRYWAIT P0, [R2+URZ+0x170], R4 ;  /* 0x00017004020075a7 */ /* 0x0022a400080011ff */
[----:B--2---:R-:W-:Y:S05]  /*9f40*/  @!P0 NANOSLEEP.SYNCS 0x989680 ;  /* 0x009896800000895d */ /* 0x004fea0003900000 */
[----:B------:R-:W2:Y:S02]  /*9f50*/  @!P0 SYNCS.PHASECHK.TRANS64 P0, [R2+URZ+0x170], R4 ;  /* 0x00017004020085a7 */ /* 0x000ea400080010ff */
[----:B--2---:R-:W-:Y:S05]  /*9f60*/  @!P0 BRA `(.L_x_57) ;  /* 0xfffffffc00f08947 */ /* 0x004fea000383ffff */
[----:B------:R-:W-:Y:S05]  /*9f70*/  BRA `(.L_x_184) ;  /* 0xffffff94005c7947 */ /* 0x000fea000383ffff */
.L_x_58:
[----:B------:R-:W-:-:S07]  /*9f80*/  MOV R2, UR4 ;  /* 0x0000000400027c02 */ /* 0x000fce0008000f00 */
.L_x_185:
[----:B-1----:R1:W2:Y:S02]  /*9f90*/  SYNCS.PHASECHK.TRANS64.TRYWAIT P0, [R2+URZ+0x120], R5 ;  /* 0x00012005020075a7 */ /* 0x0022a400080011ff */
[----:B--2---:R-:W-:Y:S05]  /*9fa0*/  @!P0 NANOSLEEP.SYNCS 0x989680 ;  /* 0x009896800000895d */ /* 0x004fea0003900000 */
[----:B------:R-:W2:Y:S02]  /*9fb0*/  @!P0 SYNCS.PHASECHK.TRANS64 P0, [R2+URZ+0x120], R5 ;  /* 0x00012005020085a7 */ /* 0x000ea400080010ff */
[----:B--2---:R-:W-:Y:S05]  /*9fc0*/  @!P0 BRA `(.L_x_185) ;  /* 0xfffffffc00f08947 */ /* 0x004fea000383ffff */
[----:B------:R-:W-:Y:S05]  /*9fd0*/  BRA `(.L_x_186) ;  /* 0xffffff94006c7947 */ /* 0x000fea000383ffff */
.L_x_59:
[----:B-1----:R1:W2:Y:S02]  /*9fe0*/  SYNCS.PHASECHK.TRANS64.TRYWAIT P1, [R2+URZ+0x110], R4 ;  /* 0x00011004020075a7 */ /* 0x0022a400080211ff */
[----:B--2---:R-:W-:Y:S05]  /*9ff0*/  @!P1 NANOSLEEP.SYNCS 0x989680 ;  /* 0x009896800000995d */ /* 0x004fea0003900000 */
[----:B------:R-:W2:Y:S02]  /*a000*/  @!P1 SYNCS.PHASECHK.TRANS64 P1, [R2+URZ+0x110], R4 ;  /* 0x00011004020095a7 */ /* 0x000ea400080210ff */
[----:B--2---:R-:W-:Y:S05]  /*a010*/  @!P1 BRA `(.L_x_59) ;  /* 0xfffffffc00f09947 */ /* 0x004fea000383ffff */
[----:B------:R-:W-:Y:S05]  /*a020*/  BRA `(.L_x_187) ;  /* 0xffffff94009c7947 */ /* 0x000fea000383ffff */
.L_x_62:
[----:B------:R-:W-:-:S07]  /*a030*/  MOV R0, UR4 ;  /* 0x0000000400007c02 */ /* 0x000fce0008000f00 */
.L_x_188:
[----:B-1----:R1:W2:Y:S02]  /*a040*/  SYNCS.PHASECHK.TRANS64.TRYWAIT P0, [R0+URZ+0x120], R2 ;  /* 0x00012002000075a7 */ /* 0x0022a400080011ff */
[----:B--2---:R-:W-:Y:S05]  /*a050*/  @!P0 NANOSLEEP.SYNCS 0x989680 ;  /* 0x009896800000895d */ /* 0x004fea0003900000 */
[----:B------:R-:W2:Y:S02]  /*a060*/  @!P0 SYNCS.PHASECHK.TRANS64 P0, [R0+URZ+0x120], R2 ;  /* 0x00012002000085a7 */ /* 0x000ea400080010ff */
[----:B--2---:R-:W-:Y:S05]  /*a070*/  @!P0 BRA `(.L_x_188) ;  /* 0xfffffffc00f08947 */ /* 0x004fea000383ffff */
[----:B------:R-:W-:Y:S05]  /*a080*/  BRA `(.L_x_61) ;  /* 0xffffff9400f07947 */ /* 0x000fea000383ffff */
.L_x_71:
[----:B-1----:R-:W-:-:S04]  /*a090*/  MOV R5, UR5 ;  /* 0x0000000500057c02 */ /* 0x002fc80008000f00 */
[----:B------:R1:W2:Y:S03]  /*a0a0*/  SYNCS.PHASECHK.TRANS64.TRYWAIT P0, [R5+URZ+0x8], R6 ;  /* 0x00000806050075a7 */ /* 0x0002a600080011ff */
[----:B--2---:R-:W-:Y:S05]  /*a0b0*/  @!P0 NANOSLEEP.SYNCS 0x989680 ;  /* 0x009896800000895d */ /* 0x004fea0003900000 */
[----:B------:R-:W2:Y:S02]  /*a0c0*/  @!P0 SYNCS.PHASECHK.TRANS64 P0, [R5+URZ+0x8], R6 ;  /* 0x00000806050085a7 */ /* 0x000ea400080010ff */
[----:B--2---:R-:W-:Y:S05]  /*a0d0*/  @!P0 BRA `(.L_x_71) ;  /* 0xfffffffc00ec8947 */ /* 0x004fea000383ffff */
[----:B------:R-:W-:Y:S05]  /*a0e0*/  BRA `(.L_x_70) ;  /* 0xffffff9800a47947 */ /* 0x000fea000383ffff */
.L_x_73:
[----:B------:R-:W-:Y:S01]  /*a0f0*/  BSSY B0, `(.L_x_189) ;  /* 0x0000006000007945 */ /* 0x000fe20003800000 */
[----:B------:R-:W-:-:S07]  /*a100*/  MOV R15, 0xffffffff ;  /* 0xffffffff000f7802 */ /* 0x000fce0000000f00 */
[----:B-1---5:R-:W-:Y:S05]  /*a110*/  WARPSYNC.COLLECTIVE R15, `(.L_x_190) ;  /* 0x000000000f0c7348 */ /* 0x022fea0003c00000 */
[----:B------:R-:W-:Y:S02]  /*a120*/  ELECT P6, UR79, PT ;  /* 0x00000000004f782f */ /* 0x000fe400038c0000 */
[----:B------:R-:W-:Y:S01]  /*a130*/  MOV R14, UR79 ;  /* 0x0000004f000e7c02 */ /* 0x000fe20008000f00 */
[----:B-1---5:R-:W-:Y:S10]  /*a140*/  ENDCOLLECTIVE ;  /* 0x000000000000791b */ /* 0x022ff40003800000 */
.L_x_190:
[----:B------:R-:W-:Y:S05]  /*a150*/  BSYNC B0 ;  /* 0x0000000000007941 */ /* 0x000fea0003800000 */
.L_x_189:
[----:B------:R-:W-:Y:S01]  /*a160*/  PLOP3.LUT P0, PT, P6, PT, PT, 0x80, 0x8 ;  /* 0x000000000008781c */ /* 0x000fe2000370f070 */
[----:B------:R-:W-:-:S12]  /*a170*/  BRA `(.L_x_191) ;  /* 0xffffff9800d07947 */ /* 0x000fd8000383ffff */
.L_x_75:
[----:B-1----:R-:W-:-:S04]  /*a180*/  MOV R0, UR5 ;  /* 0x0000000500007c02 */ /* 0x002fc80008000f00 */
[----:B------:R1:W2:Y:S03]  /*a190*/  SYNCS.PHASECHK.TRANS64.TRYWAIT P0, [R0+URZ+0x8], R4 ;  /* 0x00000804000075a7 */ /* 0x0002a600080011ff */
[----:B--2---:R-:W-:Y:S05]  /*a1a0*/  @!P0 NANOSLEEP.SYNCS 0x989680 ;  /* 0x009896800000895d */ /* 0x004fea0003900000 */
[----:B------:R-:W2:Y:S02]  /*a1b0*/  @!P0 SYNCS.PHASECHK.TRANS64 P0, [R0+URZ+0x8], R4 ;  /* 0x00000804000085a7 */ /* 0x000ea400080010ff */
[----:B--2---:R-:W-:Y:S05]  /*a1c0*/  @!P0 BRA `(.L_x_75) ;  /* 0xfffffffc00ec8947 */ /* 0x004fea000383ffff */
[----:B------:R-:W-:Y:S05]  /*a1d0*/  BRA `(.L_x_74) ;  /* 0xffffff9800d47947 */ /* 0x000fea000383ffff */
.L_x_76:
[----:B-1----:R1:W2:Y:S02]  /*a1e0*/  SYNCS.PHASECHK.TRANS64.TRYWAIT P0, [R0+URZ+0x110], R4 ;  /* 0x00011004000075a7 */ /* 0x0022a400080011ff */
[----:B--2---:R-:W-:Y:S05]  /*a1f0*/  @!P0 NANOSLEEP.SYNCS 0x989680 ;  /* 0x009896800000895d */ /* 0x004fea0003900000 */
[----:B------:R-:W2:Y:S02]  /*a200*/  @!P0 SYNCS.PHASECHK.TRANS64 P0, [R0+URZ+0x110], R4 ;  /* 0x00011004000085a7 */ /* 0x000ea400080010ff */
[----:B--2---:R-:W-:Y:S05]  /*a210*/  @!P0 BRA `(.L_x_76) ;  /* 0xfffffffc00f08947 */ /* 0x004fea000383ffff */
[----:B------:R-:W-:Y:S05]  /*a220*/  BRA `(.L_x_192) ;  /* 0xffffff9c00c07947 */ /* 0x000fea000383ffff */
.L_x_78:
[----:B------:R-:W-:-:S07]  /*a230*/  MOV R0, UR31 ;  /* 0x0000001f00007c02 */ /* 0x000fce0008000f00 */
.L_x_193:
[----:B-1----:R1:W2:Y:S02]  /*a240*/  SYNCS.PHASECHK.TRANS64.TRYWAIT P0, [R0+URZ+0x150], R4 ;  /* 0x00015004000075a7 */ /* 0x0022a400080011ff */
[----:B--2---:R-:W-:Y:S05]  /*a250*/  @!P0 NANOSLEEP.SYNCS 0x989680 ;  /* 0x009896800000895d */ /* 0x004fea0003900000 */
[----:B------:R-:W2:Y:S02]  /*a260*/  @!P0 SYNCS.PHASECHK.TRANS64 P0, [R0+URZ+0x150], R4 ;  /* 0x00015004000085a7 */ /* 0x000ea400080010ff */
[----:B--2---:R-:W-:Y:S05]  /*a270*/  @!P0 BRA `(.L_x_193) ;  /* 0xfffffffc00f08947 */ /* 0x004fea000383ffff */
[----:B------:R-:W-:Y:S05]  /*a280*/  BRA `(.L_x_194) ;  /* 0xffffffa0000c7947 */ /* 0x000fea000383ffff */
.L_x_81:
[----:B------:R-:W-:Y:S07]  /*a290*/  MOV R0, UR5 ;  /* 0x0000000500007c02 */ /* 0x000fee0008000f00 */
.L_x_195:
[----:B-1----:R1:W2:Y:S02]  /*a2a0*/  SYNCS.PHASECHK.TRANS64.TRYWAIT P0, [R0+URZ], R4 ;  /* 0x00000004000075a7 */ /* 0x0022a400080011ff */
[----:B--2---:R-:W-:Y:S05]  /*a2b0*/  @!P0 NANOSLEEP.SYNCS 0x989680 ;  /* 0x009896800000895d */ /* 0x004fea0003900000 */
[----:B------:R-:W2:Y:S02]  /*a2c0*/  @!P0 SYNCS.PHASECHK.TRANS64 P0, [R0+URZ], R4 ;  /* 0x00000004000085a7 */ /* 0x000ea400080010ff */
[----:B--2---:R-:W-:Y:S05]  /*a2d0*/  @!P0 BRA `(.L_x_195) ;  /* 0xfffffffc00f08947 */ /* 0x004fea000383ffff */
[----:B------:R-:W-:Y:S05]  /*a2e0*/  BRA `(.L_x_80) ;  /* 0xffffffa000207947 */ /* 0x000fea000383ffff */
.L_x_85:
[----:B-1----:R-:W-:-:S07]  /*a2f0*/  MOV R0, UR4 ;  /* 0x0000000400007c02 */ /* 0x002fce0008000f00 */
.L_x_196:
[----:B-1----:R1:W2:Y:S02]  /*a300*/  SYNCS.PHASECHK.TRANS64.TRYWAIT P0, [R0+URZ], R2 ;  /* 0x00000002000075a7 */ /* 0x0022a400080011ff */
[----:B--2---:R-:W-:Y:S05]  /*a310*/  @!P0 NANOSLEEP.SYNCS 0x989680 ;  /* 0x009896800000895d */ /* 0x004fea0003900000 */
[----:B------:R-:W2:Y:S02]  /*a320*/  @!P0 SYNCS.PHASECHK.TRANS64 P0, [R0+URZ], R2 ;  /* 0x00000002000085a7 */ /* 0x000ea400080010ff */
[----:B--2---:R-:W-:Y:S05]  /*a330*/  @!P0 BRA `(.L_x_196) ;  /* 0xfffffffc00f08947 */ /* 0x004fea000383ffff */
[----:B------:R-:W-:Y:S05]  /*a340*/  BRA `(.L_x_197) ;  /* 0xffffffa400147947 */ /* 0x000fea000383ffff */
.L_x_86:
[----:B------:R-:W-:-:S07]  /*a350*/  MOV R0, UR5 ;  /* 0x0000000500007c02 */ /* 0x000fce0008000f00 */
.L_x_198:
[----:B-1----:R1:W2:Y:S02]  /*a360*/  SYNCS.PHASECHK.TRANS64.TRYWAIT P0, [R0+URZ], R3 ;  /* 0x00000003000075a7 */ /* 0x0022a400080011ff */
[----:B--2---:R-:W-:Y:S05]  /*a370*/  @!P0 NANOSLEEP.SYNCS 0x989680 ;  /* 0x009896800000895d */ /* 0x004fea0003900000 */
[----:B------:R-:W2:Y:S02]  /*a380*/  @!P0 SYNCS.PHASECHK.TRANS64 P0, [R0+URZ], R3 ;  /* 0x00000003000085a7 */ /* 0x000ea400080010ff */
[----:B--2---:R-:W-:Y:S05]  /*a390*/  @!P0 BRA `(.L_x_198) ;  /* 0xfffffffc00f08947 */ /* 0x004fea000383ffff */
[----:B------:R-:W-:Y:S05]  /*a3a0*/  BRA `(.L_x_199) ;  /* 0xffffffa400207947 */ /* 0x000fea000383ffff */
.L_x_87:
[----:B------:R-:W-:-:S07]  /*a3b0*/  MOV R0, UR5 ;  /* 0x0000000500007c02 */ /* 0x000fce0008000f00 */
.L_x_200:
[----:B-1----:R1:W2:Y:S02]  /*a3c0*/  SYNCS.PHASECHK.TRANS64.TRYWAIT P0, [R0+URZ], R3 ;  /* 0x00000003000075a7 */ /* 0x0022a400080011ff */
[----:B--2---:R-:W-:Y:S05]  /*a3d0*/  @!P0 NANOSLEEP.SYNCS 0x989680 ;  /* 0x009896800000895d */ /* 0x004fea0003900000 */
[----:B------:R-:W2:Y:S02]  /*a3e0*/  @!P0 SYNCS.PHASECHK.TRANS64 P0, [R0+URZ], R3 ;  /* 0x00000003000085a7 */ /* 0x000ea400080010ff */
[----:B--2---:R-:W-:Y:S05]  /*a3f0*/  @!P0 BRA `(.L_x_200) ;  /* 0xfffffffc00f08947 */ /* 0x004fea000383ffff */
[----:B------:R-:W-:Y:S05]  /*a400*/  BRA `(.L_x_201) ;  /* 0xffffffa4002c7947 */ /* 0x000fea000383ffff */
.L_x_90:
[----:B------:R-:W-:-:S07]  /*a410*/  MOV R0, UR26 ;  /* 0x0000001a00007c02 */ /* 0x000fce0008000f00 */
.L_x_202:
[----:B-1----:R1:W2:Y:S02]  /*a420*/  SYNCS.PHASECHK.TRANS64.TRYWAIT P1, [R0+URZ+0x190], R2 ;  /* 0x00019002000075a7 */ /* 0x0022a400080211ff */
[----:B--2---:R-:W-:Y:S05]  /*a430*/  @!P1 NANOSLEEP.SYNCS 0x989680 ;  /* 0x009896800000995d */ /* 0x004fea0003900000 */
[----:B------:R-:W2:Y:S02]  /*a440*/  @!P1 SYNCS.PHASECHK.TRANS64 P1, [R0+URZ+0x190], R2 ;  /* 0x00019002000095a7 */ /* 0x000ea400080210ff */
[----:B--2---:R-:W-:Y:S05]  /*a450*/  @!P1 BRA `(.L_x_202) ;  /* 0xfffffffc00f09947 */ /* 0x004fea000383ffff */
[----:B------:R-:W-:Y:S05]  /*a460*/  BRA `(.L_x_203) ;  /* 0xffffffa400787947 */ /* 0x000fea000383ffff */
.L_x_95:
[----:B--2---:R2:W3:Y:S02]  /*a470*/  SYNCS.PHASECHK.TRANS64.TRYWAIT P0, [R12+URZ+0x110], R0 ;  /* 0x000110000c0075a7 */ /* 0x0044e400080011ff */
[----:B---3--:R-:W-:Y:S05]  /*a480*/  @!P0 NANOSLEEP.SYNCS 0x989680 ;  /* 0x009896800000895d */ /* 0x008fea0003900000 */
[----:B------:R-:W3:Y:S02]  /*a490*/  @!P0 SYNCS.PHASECHK.TRANS64 P0, [R12+URZ+0x110], R0 ;  /* 0x000110000c0085a7 */ /* 0x000ee400080010ff */
[----:B---3--:R-:W-:Y:S05]  /*a4a0*/  @!P0 BRA `(.L_x_95) ;  /* 0xfffffffc00f08947 */ /* 0x008fea000383ffff */
[----:B------:R-:W-:Y:S05]  /*a4b0*/  BRA `(.L_x_204) ;  /* 0xffffffa800a07947 */ /* 0x000fea000383ffff */
.L_x_98:
[----:B-1----:R-:W-:Y:S07]  /*a4c0*/  MOV R0, UR21 ;  /* 0x0000001500007c02 */ /* 0x002fee0008000f00 */
.L_x_205:
[----:B-1----:R1:W2:Y:S02]  /*a4d0*/  SYNCS.PHASECHK.TRANS64.TRYWAIT P2, [R0+URZ+0x108], R6 ;  /* 0x00010806000075a7 */ /* 0x0022a400080411ff */
[----:B--2---:R-:W-:Y:S05]  /*a4e0*/  @!P2 NANOSLEEP.SYNCS 0x989680 ;  /* 0x009896800000a95d */ /* 0x004fea0003900000 */
[----:B------:R-:W2:Y:S02]  /*a4f0*/  @!P2 SYNCS.PHASECHK.TRANS64 P2, [R0+URZ+0x108], R6 ;  /* 0x000108060000a5a7 */ /* 0x000ea400080410ff */
[----:B--2---:R-:W-:Y:S05]  /*a500*/  @!P2 BRA `(.L_x_205) ;  /* 0xfffffffc00f0a947 */ /* 0x004fea000383ffff */
[----:B------:R-:W-:Y:S05]  /*a510*/  BRA `(.L_x_97) ;  /* 0xffffffb000087947 */ /* 0x000fea000383ffff */
.L_x_101:
[----:B------:R-:W-:Y:S07]  /*a520*/  MOV R0, UR21 ;  /* 0x0000001500007c02 */ /* 0x000fee0008000f00 */
.L_x_206:
[----:B-1----:R1:W2:Y:S02]  /*a530*/  SYNCS.PHASECHK.TRANS64.TRYWAIT P0, [R0+URZ+0xe0], R9 ;  /* 0x0000e009000075a7 */ /* 0x0022a400080011ff */
[----:B--2---:R-:W-:Y:S05]  /*a540*/  @!P0 NANOSLEEP.SYNCS 0x989680 ;  /* 0x009896800000895d */ /* 0x004fea0003900000 */
[----:B------:R-:W2:Y:S02]  /*a550*/  @!P0 SYNCS.PHASECHK.TRANS64 P0, [R0+URZ+0xe0], R9 ;  /* 0x0000e009000085a7 */ /* 0x000ea400080010ff */
[----:B--2---:R-:W-:Y:S05]  /*a560*/  @!P0 BRA `(.L_x_206) ;  /* 0xfffffffc00f08947 */ /* 0x004fea000383ffff */
[----:B------:R-:W-:Y:S05]  /*a570*/  BRA `(.L_x_207) ;  /* 0xffffffb000647947 */ /* 0x000fea000383ffff */
.L_x_102:
[----:B------:R-:W-:Y:S07]  /*a580*/  MOV R0, UR21 ;  /* 0x0000001500007c02 */ /* 0x000fee0008000f00 */
.L_x_208:
[----:B-1----:R1:W2:Y:S02]  /*a590*/  SYNCS.PHASECHK.TRANS64.TRYWAIT P0, [R0+URZ+0xe8], R9 ;  /* 0x0000e809000075a7 */ /* 0x0022a400080011ff */
[----:B--2---:R-:W-:Y:S05]  /*a5a0*/  @!P0 NANOSLEEP.SYNCS 0x989680 ;  /* 0x009896800000895d */ /* 0x004fea0003900000 */
[----:B------:R-:W2:Y:S02]  /*a5b0*/  @!P0 SYNCS.PHASECHK.TRANS64 P0, [R0+URZ+0xe8], R9 ;  /* 0x0000e809000085a7 */ /* 0x000ea400080010ff */
[----:B--2---:R-:W-:Y:S05]  /*a5c0*/  @!P0 BRA `(.L_x_208) ;  /* 0xfffffffc00f08947 */ /* 0x004fea000383ffff */
[----:B------:R-:W-:Y:S05]  /*a5d0*/  BRA `(.L_x_209) ;  /* 0xffffffb000c07947 */ /* 0x000fea000383ffff */
.L_x_103:
[----:B------:R-:W-:Y:S07]  /*a5e0*/  MOV R0, UR21 ;  /* 0x0000001500007c02 */ /* 0x000fee0008000f00 */
.L_x_210:
[----:B-1----:R1:W2:Y:S02]  /*a5f0*/  SYNCS.PHASECHK.TRANS64.TRYWAIT P0, [R0+URZ+0xf0], R9 ;  /* 0x0000f009000075a7 */ /* 0x0022a400080011ff */
[----:B--2---:R-:W-:Y:S05]  /*a600*/  @!P0 NANOSLEEP.SYNCS 0x989680 ;  /* 0x009896800000895d */ /* 0x004fea0003900000 */
[----:B------:R-:W2:Y:S02]  /*a610*/  @!P0 SYNCS.PHASECHK.TRANS64 P0, [R0+URZ+0xf0], R9 ;  /* 0x0000f009000085a7 */ /* 0x000ea400080010ff */
[----:B--2---:R-:W-:Y:S05]  /*a620*/  @!P0 BRA `(.L_x_210) ;  /* 0xfffffffc00f08947 */ /* 0x004fea000383ffff */
[----:B------:R-:W-:Y:S05]  /*a630*/  BRA `(.L_x_211) ;  /* 0xffffffb4001c7947 */ /* 0x000fea000383ffff */
.L_x_104:
[----:B------:R-:W-:Y:S07]  /*a640*/  MOV R0, UR21 ;  /* 0x0000001500007c02 */ /* 0x000fee0008000f00 */
.L_x_212:
[----:B-1----:R1:W2:Y:S02]  /*a650*/  SYNCS.PHASECHK.TRANS64.TRYWAIT P0, [R0+URZ+0xf8], R9 ;  /* 0x0000f809000075a7 */ /* 0x0022a400080011ff */
[----:B--2---:R-:W-:Y:S05]  /*a660*/  @!P0 NANOSLEEP.SYNCS 0x989680 ;  /* 0x009896800000895d */ /* 0x004fea0003900000 */
[----:B------:R-:W2:Y:S02]  /*a670*/  @!P0 SYNCS.PHASECHK.TRANS64 P0, [R0+URZ+0xf8], R9 ;  /* 0x0000f809000085a7 */ /* 0x000ea400080010ff */
[----:B--2---:R-:W-:Y:S05]  /*a680*/  @!P0 BRA `(.L_x_212) ;  /* 0xfffffffc00f08947 */ /* 0x004fea000383ffff */
[----:B------:R-:W-:Y:S05]  /*a690*/  BRA `(.L_x_213) ;  /* 0xffffffb400787947 */ /* 0x000fea000383ffff */
.L_x_106:
[----:B------:R-:W-:-:S07]  /*a6a0*/  MOV R0, UR21 ;  /* 0x0000001500007c02 */ /* 0x000fce0008000f00 */
.L_x_214:
[----:B-1----:R1:W3:Y:S02]  /*a6b0*/  SYNCS.PHASECHK.TRANS64.TRYWAIT P0, [R0+URZ+0xe0], R2 ;  /* 0x0000e002000075a7 */ /* 0x0022e400080011ff */
[----:B---3--:R-:W-:Y:S05]  /*a6c0*/  @!P0 NANOSLEEP.SYNCS 0x989680 ;  /* 0x009896800000895d */ /* 0x008fea0003900000 */
[----:B------:R-:W3:Y:S02]  /*a6d0*/  @!P0 SYNCS.PHASECHK.TRANS64 P0, [R0+URZ+0xe0], R2 ;  /* 0x0000e002000085a7 */ /* 0x000ee400080010ff */
[----:B---3--:R-:W-:Y:S05]  /*a6e0*/  @!P0 BRA `(.L_x_214) ;  /* 0xfffffffc00f08947 */ /* 0x008fea000383ffff */
[----:B------:R-:W-:Y:S05]  /*a6f0*/  BRA `(.L_x_215) ;  /* 0xffffffb800047947 */ /* 0x000fea000383ffff */
.L_x_107:
[----:B-1----:R-:W-:-:S07]  /*a700*/  MOV R0, UR21 ;  /* 0x0000001500007c02 */ /* 0x002fce0008000f00 */
.L_x_216:
[----:B-1----:R1:W3:Y:S02]  /*a710*/  SYNCS.PHASECHK.TRANS64.TRYWAIT P0, [R0+URZ+0xe8], R2 ;  /* 0x0000e802000075a7 */ /* 0x0022e400080011ff */
[----:B---3--:R-:W-:Y:S05]  /*a720*/  @!P0 NANOSLEEP.SYNCS 0x989680 ;  /* 0x009896800000895d */ /* 0x008fea0003900000 */
[----:B------:R-:W3:Y:S02]  /*a730*/  @!P0 SYNCS.PHASECHK.TRANS64 P0, [R0+URZ+0xe8], R2 ;  /* 0x0000e802000085a7 */ /* 0x000ee400080010ff */
[----:B---3--:R-:W-:Y:S05]  /*a740*/  @!P0 BRA `(.L_x_216) ;  /* 0xfffffffc00f08947 */ /* 0x008fea000383ffff */
[----:B------:R-:W-:Y:S05]  /*a750*/  BRA `(.L_x_217) ;  /* 0xffffffb400f47947 */ /* 0x000fea000383ffff */
.L_x_108:
[----:B-1----:R-:W-:-:S07]  /*a760*/  MOV R0, UR21 ;  /* 0x0000001500007c02 */ /* 0x002fce0008000f00 */
.L_x_218:
[----:B-1----:R1:W3:Y:S02]  /*a770*/  SYNCS.PHASECHK.TRANS64.TRYWAIT P0, [R0+URZ+0xf0], R2 ;  /* 0x0000f002000075a7 */ /* 0x0022e400080011ff */
[----:B---3--:R-:W-:Y:S05]  /*a780*/  @!P0 NANOSLEEP.SYNCS 0x989680 ;  /* 0x009896800000895d */ /* 0x008fea0003900000 */
[----:B------:R-:W3:Y:S02]  /*a790*/  @!P0 SYNCS.PHASECHK.TRANS64 P0, [R0+URZ+0xf0], R2 ;  /* 0x0000f002000085a7 */ /* 0x000ee400080010ff */
[----:B---3--:R-:W-:Y:S05]  /*a7a0*/  @!P0 BRA `(.L_x_218) ;  /* 0xfffffffc00f08947 */ /* 0x008fea000383ffff */
[----:B------:R-:W-:Y:S05]  /*a7b0*/  BRA `(.L_x_219) ;  /* 0xffffffb400e47947 */ /* 0x000fea000383ffff */
.L_x_110:
[----:B--2---:R2:W4:Y:S02]  /*a7c0*/  SYNCS.PHASECHK.TRANS64.TRYWAIT P0, [R3+URZ+0x110], R0 ;  /* 0x00011000030075a7 */ /* 0x00452400080011ff */
[----:B----4-:R-:W-:Y:S05]  /*a7d0*/  @!P0 NANOSLEEP.SYNCS 0x989680 ;  /* 0x009896800000895d */ /* 0x010fea0003900000 */
[----:B------:R-:W4:Y:S02]  /*a7e0*/  @!P0 SYNCS.PHASECHK.TRANS64 P0, [R3+URZ+0x110], R0 ;  /* 0x00011000030085a7 */ /* 0x000f2400080010ff */
[----:B----4-:R-:W-:Y:S05]  /*a7f0*/  @!P0 BRA `(.L_x_110) ;  /* 0xfffffffc00f08947 */ /* 0x010fea000383ffff */
[----:B------:R-:W-:Y:S05]  /*a800*/  BRA `(.L_x_220) ;  /* 0xffffffb800b87947 */ /* 0x000fea000383ffff */
.L_x_121:
[----:B-1----:R-:W-:Y:S04]  /*a810*/  MOV R2, UR43 ;  /* 0x0000002b00027c02 */ /* 0x002fe80008000f00 */
[----:B------:R1:W2:Y:S03]  /*a820*/  SYNCS.PHASECHK.TRANS64.TRYWAIT P0, [R2+URZ+0xc0], R3 ;  /* 0x0000c003020075a7 */ /* 0x0002a600080011ff */
[----:B--2---:R-:W-:Y:S05]  /*a830*/  @!P0 NANOSLEEP.SYNCS 0x989680 ;  /* 0x009896800000895d */ /* 0x004fea0003900000 */
[----:B------:R-:W2:Y:S02]  /*a840*/  @!P0 SYNCS.PHASECHK.TRANS64 P0, [R2+URZ+0xc0], R3 ;  /* 0x0000c003020085a7 */ /* 0x000ea400080010ff */
[----:B--2---:R-:W-:Y:S05]  /*a850*/  @!P0 BRA `(.L_x_121) ;  /* 0xfffffffc00ec8947 */ /* 0x004fea000383ffff */
[----:B------:R-:W-:Y:S05]  /*a860*/  BRA `(.L_x_120) ;  /* 0xffffffc8000c7947 */ /* 0x000fea000383ffff */
.L_x_123:
[----:B-1----:R1:W3:Y:S02]  /*a870*/  SYNCS.PHASECHK.TRANS64.TRYWAIT P1, [R72+URZ+0x130], R0 ;  /* 0x00013000480075a7 */ /* 0x0022e400080211ff */
[----:B---3--:R-:W-:Y:S05]  /*a880*/  @!P1 NANOSLEEP.SYNCS 0x989680 ;  /* 0x009896800000995d */ /* 0x008fea0003900000 */
[----:B------:R-:W3:Y:S02]  /*a890*/  @!P1 SYNCS.PHASECHK.TRANS64 P1, [R72+URZ+0x130], R0 ;  /* 0x00013000480095a7 */ /* 0x000ee400080210ff */
[----:B---3--:R-:W-:Y:S05]  /*a8a0*/  @!P1 BRA `(.L_x_123) ;  /* 0xfffffffc00f09947 */ /* 0x008fea000383ffff */
[----:B------:R-:W-:Y:S05]  /*a8b0*/  BRA `(.L_x_122) ;  /* 0xffffffc800347947 */ /* 0x000fea000383ffff */
.L_x_132:
[----:B-1----:R1:W3:Y:S02]  /*a8c0*/  SYNCS.PHASECHK.TRANS64.TRYWAIT P0, [R2+URZ+0xc0], R0 ;  /* 0x0000c000020075a7 */ /* 0x0022e400080011ff */
[----:B---3--:R-:W-:Y:S05]  /*a8d0*/  @!P0 NANOSLEEP.SYNCS 0x989680 ;  /* 0x009896800000895d */ /* 0x008fea0003900000 */
[----:B------:R-:W3:Y:S02]  /*a8e0*/  @!P0 SYNCS.PHASECHK.TRANS64 P0, [R2+URZ+0xc0], R0 ;  /* 0x0000c000020085a7 */ /* 0x000ee400080010ff */
[----:B---3--:R-:W-:Y:S05]  /*a8f0*/  @!P0 BRA `(.L_x_132) ;  /* 0xfffffffc00f08947 */ /* 0x008fea000383ffff */
[----:B------:R-:W-:Y:S05]  /*a900*/  BRA `(.L_x_131) ;  /* 0xffffffd000647947 */ /* 0x000fea000383ffff */
.L_x_140:
[----:B-1----:R1:W3:Y:S02]  /*a910*/  SYNCS.PHASECHK.TRANS64.TRYWAIT P0, [R0+URZ+0xc0], R6 ;  /* 0x0000c006000075a7 */ /* 0x0022e400080011ff */
[----:B---3--:R-:W-:Y:S05]  /*a920*/  @!P0 NANOSLEEP.SYNCS 0x989680 ;  /* 0x009896800000895d */ /* 0x008fea0003900000 */
[----:B------:R-:W3:Y:S02]  /*a930*/  @!P0 SYNCS.PHASECHK.TRANS64 P0, [R0+URZ+0xc0], R6 ;  /* 0x0000c006000085a7 */ /* 0x000ee400080010ff */
[----:B---3--:R-:W-:Y:S05]  /*a940*/  @!P0 BRA `(.L_x_140) ;  /* 0xfffffffc00f08947 */ /* 0x008fea000383ffff */
[----:B------:R-:W-:Y:S05]  /*a950*/  BRA `(.L_x_139) ;  /* 0xffffffd800bc7947 */ /* 0x000fea000383ffff */
.L_x_148:
[----:B-1----:R1:W3:Y:S02]  /*a960*/  SYNCS.PHASECHK.TRANS64.TRYWAIT P0, [R0+URZ+0xc0], R5 ;  /* 0x0000c005000075a7 */ /* 0x0022e400080011ff */
[----:B---3--:R-:W-:Y:S05]  /*a970*/  @!P0 NANOSLEEP.SYNCS 0x989680 ;  /* 0x009896800000895d */ /* 0x008fea0003900000 */
[----:B------:R-:W3:Y:S02]  /*a980*/  @!P0 SYNCS.PHASECHK.TRANS64 P0, [R0+URZ+0xc0], R5 ;  /* 0x0000c005000085a7 */ /* 0x000ee400080010ff */
[----:B---3--:R-:W-:Y:S05]  /*a990*/  @!P0 BRA `(.L_x_148) ;  /* 0xfffffffc00f08947 */ /* 0x008fea000383ffff */
[----:B------:R-:W-:Y:S05]  /*a9a0*/  BRA `(.L_x_147) ;  /* 0xffffffe400147947 */ /* 0x000fea000383ffff */
        .weak           $__internal_0_$__cuda_sm10x_tcgen05_guardrail_trap_col_being_dealloced_not_returned_by_alloc
        .type           $__internal_0_$__cuda_sm10x_tcgen05_guardrail_trap_col_being_dealloced_not_returned_by_alloc,@function
        .size           $__internal_0_$__cuda_sm10x_tcgen05_guardrail_trap_col_being_dealloced_not_returned_by_alloc,($__internal_1_$__cuda_sm10x_tcgen05_guardrail_trap_phase_invalid_during_alloc - $__internal_0_$__cuda_sm10x_tcgen05_guardrail_trap_col_being_dealloced_not_returned_by_alloc)
$__internal_0_$__cuda_sm10x_tcgen05_guardrail_trap_col_being_dealloced_not_returned_by_alloc:
[----:B------:R-:W-:Y:S05]  /*a9b0*/  BPT.TRAP 0x1 ;  /* 0x000000040000795c */ /* 0x000fea0000300000 */
[----:B------:R-:W-:-:S04]  /*a9c0*/  HFMA2 R3, -RZ, RZ, 0, 0 ;  /* 0x00000000ff037431 */ /* 0x000fc800000001ff */
[----:B------:R-:W-:Y:S05]  /*a9d0*/  RET.REL.NODEC R2 `(_ZN7cutlass13device_kernelINS_4gemm6kernel13GemmUniversalIN4cute5tupleIJiiiiEEENS1_10collective13CollectiveMmaINS1_35MainloopSm100TmaUmmaWarpSpecializedILi12ELi2ELi4ENS5_IJNS4_1CILi4EEESB_NSA_ILi1EEEEEEEENS5_IJNSA_ILi128EEESF_NSA_ILi32EEEEEENS_10tfloat32_tENS5_IJlSC_lEEESI_SJ_NS4_8TiledMMAINS4_8MMA_AtomIJNS4_23SM100_MMA_TF32_2x1SM_SSISI_SI_fLi128ELi128ELNS4_4UMMA5MajorE0ELSO_0ELNSN_7ScaleInE0ELSP_0EEEEEENS4_6LayoutINS5_IJSC_SC_SC_EEENS5_IJNSA_ILi0EEESU_SU_EEEEENS5_IJNS4_10UnderscoreESX_SX_EEEEENS4_28SM100_TMA_2SM_LOAD_MULTICASTENS4_14ComposedLayoutINS4_7SwizzleILi3ELi4ELi3EEENS4_18smem_ptr_flag_bitsILi32EEENSS_INS5_IJNSA_ILi8EEESG_EEENS5_IJSG_SC_EEEEEEEvNS4_8identityES10_S1A_vS1B_EENS_8epilogue10collective18CollectiveEpilogueINS1D_23Sm100TmaWarpSpecializedILi4ELi2ELi16ELb1ELb0EEEJNS5_IJNSA_ILi64EEESF_SG_EEENS5_IJNSS_IS1I_SC_EENSS_INS5_IJNSA_ILi16EEENSA_ILi2EEEEEENS5_IJSC_S1I_EEEEEEEESI_SJ_SI_SJ_NS1D_6fusion15FusionCallbacksIS1H_NS1R_17LinearCombinationISI_fSI_fLNS_15FloatRoundStyleE2EEES1J_S1Q_JEEENS4_5SM1004TMEM4LOAD26SM100_TMEM_LOAD_32dp32b16xENS4_13SM90_TMA_LOADENS11_INS12_ILi2ELi4ELi3EEES15_NSS_INS5_IJS16_S1L_EEENS5_IJS1L_SC_EEEEEEENS4_39AutoVectorizingCopyWithAssumedAlignmentILi128EEENS4_14SM90_TMA_STOREES26_S28_S28_EEEvvEEEEvNT_6ParamsE) ;  /* 0xffffff5402887950 */ /* 0x000fea0003c3ffff */
        .weak           $__internal_1_$__cuda_sm10x_tcgen05_guardrail_trap_phase_invalid_during_alloc
        .type           $__internal_1_$__cuda_sm10x_tcgen05_guardrail_trap_phase_invalid_during_alloc,@function
        .size           $__internal_1_$__cuda_sm10x_tcgen05_guardrail_trap_phase_invalid_during_alloc,($__internal_2_$__cuda_sm10x_tcgen05_guardrail_trap_unallocated_columns_being_dealloced - $__internal_1_$__cuda_sm10x_tcgen05_guardrail_trap_phase_invalid_during_alloc)
$__internal_1_$__cuda_sm10x_tcgen05_guardrail_trap_phase_invalid_during_alloc:
[----:B------:R-:W-:Y:S05]  /*a9e0*/  BPT.TRAP 0x1 ;  /* 0x000000040000795c */ /* 0x000fea0000300000 */
[----:B------:R-:W-:-:S04]  /*a9f0*/  MOV R5, 0x0 ;  /* 0x0000000000057802 */ /* 0x000fc80000000f00 */
[----:B------:R-:W-:Y:S05]  /*aa00*/  RET.REL.NODEC R4 `(_ZN7cutlass13device_kernelINS_4gemm6kernel13GemmUniversalIN4cute5tupleIJiiiiEEENS1_10collective13CollectiveMmaINS1_35MainloopSm100TmaUmmaWarpSpecializedILi12ELi2ELi4ENS5_IJNS4_1CILi4EEESB_NSA_ILi1EEEEEEEENS5_IJNSA_ILi128EEESF_NSA_ILi32EEEEEENS_10tfloat32_tENS5_IJlSC_lEEESI_SJ_NS4_8TiledMMAINS4_8MMA_AtomIJNS4_23SM100_MMA_TF32_2x1SM_SSISI_SI_fLi128ELi128ELNS4_4UMMA5MajorE0ELSO_0ELNSN_7ScaleInE0ELSP_0EEEEEENS4_6LayoutINS5_IJSC_SC_SC_EEENS5_IJNSA_ILi0EEESU_SU_EEEEENS5_IJNS4_10UnderscoreESX_SX_EEEEENS4_28SM100_TMA_2SM_LOAD_MULTICASTENS4_14ComposedLayoutINS4_7SwizzleILi3ELi4ELi3EEENS4_18smem_ptr_flag_bitsILi32EEENSS_INS5_IJNSA_ILi8EEESG_EEENS5_IJSG_SC_EEEEEEEvNS4_8identityES10_S1A_vS1B_EENS_8epilogue10collective18CollectiveEpilogueINS1D_23Sm100TmaWarpSpecializedILi4ELi2ELi16ELb1ELb0EEEJNS5_IJNSA_ILi64EEESF_SG_EEENS5_IJNSS_IS1I_SC_EENSS_INS5_IJNSA_ILi16EEENSA_ILi2EEEEEENS5_IJSC_S1I_EEEEEEEESI_SJ_SI_SJ_NS1D_6fusion15FusionCallbacksIS1H_NS1R_17LinearCombinationISI_fSI_fLNS_15FloatRoundStyleE2EEES1J_S1Q_JEEENS4_5SM1004TMEM4LOAD26SM100_TMEM_LOAD_32dp32b16xENS4_13SM90_TMA_LOADENS11_INS12_ILi2ELi4ELi3EEES15_NSS_INS5_IJS16_S1L_EEENS5_IJS1L_SC_EEEEEEENS4_39AutoVectorizingCopyWithAssumedAlignmentILi128EEENS4_14SM90_TMA_STOREES26_S28_S28_EEEvvEEEEvNT_6ParamsE) ;  /* 0xffffff54047c7950 */ /* 0x000fea0003c3ffff */
        .weak           $__internal_2_$__cuda_sm10x_tcgen05_guardrail_trap_unallocated_columns_being_dealloced
        .type           $__internal_2_$__cuda_sm10x_tcgen05_guardrail_trap_unallocated_columns_being_dealloced,@function
        .size           $__internal_2_$__cuda_sm10x_tcgen05_guardrail_trap_unallocated_columns_being_dealloced,(.L_x_222 - $__internal_2_$__cuda_sm10x_tcgen05_guardrail_trap_unallocated_columns_being_dealloced)
$__internal_2_$__cuda_sm10x_tcgen05_guardrail_trap_unallocated_columns_being_dealloced:
[----:B------:R-:W-:Y:S05]  /*aa10*/  BPT.TRAP 0x1 ;  /* 0x000000040000795c */ /* 0x000fea0000300000 */
[----:B------:R-:W-:-:S04]  /*aa20*/  HFMA2 R3, -RZ, RZ, 0, 0 ;  /* 0x00000000ff037431 */ /* 0x000fc800000001ff */
[----:B------:R-:W-:Y:S05]  /*aa30*/  RET.REL.NODEC R2 `(_ZN7cutlass13device_kernelINS_4gemm6kernel13GemmUniversalIN4cute5tupleIJiiiiEEENS1_10collective13CollectiveMmaINS1_35MainloopSm100TmaUmmaWarpSpecializedILi12ELi2ELi4ENS5_IJNS4_1CILi4EEESB_NSA_ILi1EEEEEEEENS5_IJNSA_ILi128EEESF_NSA_ILi32EEEEEENS_10tfloat32_tENS5_IJlSC_lEEESI_SJ_NS4_8TiledMMAINS4_8MMA_AtomIJNS4_23SM100_MMA_TF32_2x1SM_SSISI_SI_fLi128ELi128ELNS4_4UMMA5MajorE0ELSO_0ELNSN_7ScaleInE0ELSP_0EEEEEENS4_6LayoutINS5_IJSC_SC_SC_EEENS5_IJNSA_ILi0EEESU_SU_EEEEENS5_IJNS4_10UnderscoreESX_SX_EEEEENS4_28SM100_TMA_2SM_LOAD_MULTICASTENS4_14ComposedLayoutINS4_7SwizzleILi3ELi4ELi3EEENS4_18smem_ptr_flag_bitsILi32EEENSS_INS5_IJNSA_ILi8EEESG_EEENS5_IJSG_SC_EEEEEEEvNS4_8identityES10_S1A_vS1B_EENS_8epilogue10collective18CollectiveEpilogueINS1D_23Sm100TmaWarpSpecializedILi4ELi2ELi16ELb1ELb0EEEJNS5_IJNSA_ILi64EEESF_SG_EEENS5_IJNSS_IS1I_SC_EENSS_INS5_IJNSA_ILi16EEENSA_ILi2EEEEEENS5_IJSC_S1I_EEEEEEEESI_SJ_SI_SJ_NS1D_6fusion15FusionCallbacksIS1H_NS1R_17LinearCombinationISI_fSI_fLNS_15FloatRoundStyleE2EEES1J_S1Q_JEEENS4_5SM1004TMEM4LOAD26SM100_TMEM_LOAD_32dp32b16xENS4_13SM90_TMA_LOADENS11_INS12_ILi2ELi4ELi3EEES15_NSS_INS5_IJS16_S1L_EEENS5_IJS1L_SC_EEEEEEENS4_39AutoVectorizingCopyWithAssumedAlignmentILi128EEENS4_14SM90_TMA_STOREES26_S28_S28_EEEvvEEEEvNT_6ParamsE) ;  /* 0xffffff5402707950 */ /* 0x000fea0003c3ffff */
.L_x_221:
[----:B------:R-:W-:-:S00]  /*aa40*/  BRA `(.L_x_221) ;  /* 0xfffffffc00fc7947 */ /* 0x000fc0000383ffff */
[----:B------:R-:W-:-:S00]  /*aa50*/  NOP ;  /* 0x0000000000007918 */ /* 0x000fc00000000000 */
        /* <DEDUP_REMOVED lines=10> */
.L_x_222:


//--------------------- .nv.global.init           --------------------------
	.section	.nv.global.init,"aw",@progbits
.nv.global.init:
	.type		$str$27,@object
	.size		$str$27,($str$28 - $str$27)
$str$27:
        /*0000*/ 	.byte	0x28, 0x61, 0x64, 0x64, 0x72, 0x65, 0x73, 0x73, 0x20, 0x26, 0x20, 0x6d, 0x61, 0x73, 0x6b, 0x29
        /*0010*/ 	.byte	0x20, 0x3d, 0x3d, 0x20, 0x30, 0x00
	.type		$str$28,@object
	.size		$str$28,($str$26 - $str$28)
$str$28:
        /*0016*/ 	.byte	0x2f, 0x74, 0x6d, 0x70, 0x2f, 0x63, 0x75, 0x74, 0x6c, 0x61, 0x73, 0x73, 0x5f, 0x73, 0x77, 0x65
        /*0026*/ 	.byte	0x65, 0x70, 0x5f, 0x73, 0x72, 0x63, 0x2f, 0x69, 0x6e, 0x63, 0x6c, 0x75, 0x64, 0x65, 0x2f, 0x63
        /*0036*/ 	.byte	0x75, 0x74, 0x65, 0x2f, 0x70, 0x6f, 0x69, 0x6e, 0x74, 0x65, 0x72, 0x5f, 0x66, 0x6c, 0x61, 0x67
        /*0046*/ 	.byte	0x67, 0x65, 0x64, 0x2e, 0x68, 0x70, 0x70, 0x00
	.type		$str$26,@object
	.size		$str$26,($str$25 - $str$26)
$str$26:
        /*004e*/ 	.byte	0x2f, 0x74, 0x6d, 0x70, 0x2f, 0x63, 0x75, 0x74, 0x6c, 0x61, 0x73, 0x73, 0x5f, 0x73, 0x77, 0x65
        /*005e*/ 	.byte	0x65, 0x70, 0x5f, 0x73, 0x72, 0x63, 0x2f, 0x69, 0x6e, 0x63, 0x6c, 0x75, 0x64, 0x65, 0x2f, 0x63
        /*006e*/ 	.byte	0x75, 0x74, 0x65, 0x2f, 0x61, 0x74, 0x6f, 0x6d, 0x2f, 0x63, 0x6f, 0x70, 0x79, 0x5f, 0x74, 0x72
        /*007e*/ 	.byte	0x61, 0x69, 0x74, 0x73, 0x5f, 0x73, 0x6d, 0x31, 0x30, 0x30, 0x2e, 0x68, 0x70, 0x70, 0x00
	.type		$str$25,@object
	.size		$str$25,(__unnamed_1 - $str$25)
$str$25:
        /*008d*/ 	.byte	0x28, 0x28, 0x75, 0x69, 0x6e, 0x74, 0x33, 0x32, 0x5f, 0x74, 0x28, 0x74, 0x68, 0x72, 0x65, 0x61
        /*009d*/ 	.byte	0x64, 0x49, 0x64, 0x78, 0x2e, 0x78, 0x29, 0x20, 0x2f, 0x20, 0x33, 0x32, 0x29, 0x20, 0x25, 0x20
        /*00ad*/ 	.byte	0x34, 0x29, 0x20, 0x3d, 0x3d, 0x20, 0x28, 0x28, 0x28, 0x74, 0x6d, 0x65, 0x6d, 0x5f, 0x61, 0x64
        /*00bd*/ 	.byte	0x64, 0x72, 0x20, 0x3e, 0x3e, 0x20, 0x31, 0x36, 0x29, 0x20, 0x2f, 0x20, 0x33, 0x32, 0x29, 0x20
        /*00cd*/ 	.byte	0x25, 0x20, 0x34, 0x29, 0x00
	.type		__unnamed_1,@object
	.size		__unnamed_1,(__unnamed_2 - __unnamed_1)
__unnamed_1:
        /*00d2*/ 	.byte	0x61, 0x75, 0x74, 0x6f, 0x20, 0x63, 0x75, 0x74, 0x65, 0x3a, 0x3a, 0x61, 0x73, 0x5f, 0x70, 0x6f
        /* <DEDUP_REMOVED lines=24> */
        /*0262*/ 	.byte	0x43, 0x3c, 0x32, 0x30, 0x34, 0x38, 0x3e, 0x3e, 0x3e, 0x3e, 0x5d, 0x00
	.type		__unnamed_2,@object
	.size		__unnamed_2,(.L_2 - __unnamed_2)
__unnamed_2:
        /* <DEDUP_REMOVED lines=42> */
        /*050e*/ 	.byte	0x3e, 0x5d, 0x00
.L_2:


//--------------------- .nv.shared._ZN7cutlass13device_kernelINS_4gemm6kernel13GemmUniversalIN4cute5tupleIJiiiiEEENS1_10collective13CollectiveMmaINS1_35MainloopSm100TmaUmmaWarpSpecializedILi12ELi2ELi4ENS5_IJNS4_1CILi4EEESB_NSA_ILi1EEEEEEEENS5_IJNSA_ILi128EEESF_NSA_ILi32EEEEEENS_10tfloat32_tENS5_IJlSC_lEEESI_SJ_NS4_8TiledMMAINS4_8MMA_AtomIJNS4_23SM100_MMA_TF32_2x1SM_SSISI_SI_fLi128ELi128ELNS4_4UMMA5MajorE0ELSO_0ELNSN_7ScaleInE0ELSP_0EEEEEENS4_6LayoutINS5_IJSC_SC_SC_EEENS5_IJNSA_ILi0EEESU_SU_EEEEENS5_IJNS4_10UnderscoreESX_SX_EEEEENS4_28SM100_TMA_2SM_LOAD_MULTICASTENS4_14ComposedLayoutINS4_7SwizzleILi3ELi4ELi3EEENS4_18smem_ptr_flag_bitsILi32EEENSS_INS5_IJNSA_ILi8EEESG_EEENS5_IJSG_SC_EEEEEEEvNS4_8identityES10_S1A_vS1B_EENS_8epilogue10collective18CollectiveEpilogueINS1D_23Sm100TmaWarpSpecializedILi4ELi2ELi16ELb1ELb0EEEJNS5_IJNSA_ILi64EEESF_SG_EEENS5_IJNSS_IS1I_SC_EENSS_INS5_IJNSA_ILi16EEENSA_ILi2EEEEEENS5_IJSC_S1I_EEEEEEEESI_SJ_SI_SJ_NS1D_6fusion15FusionCallbacksIS1H_NS1R_17LinearCombinationISI_fSI_fLNS_15FloatRoundStyleE2EEES1J_S1Q_JEEENS4_5SM1004TMEM4LOAD26SM100_TMEM_LOAD_32dp32b16xENS4_13SM90_TMA_LOADENS11_INS12_ILi2ELi4ELi3EEES15_NSS_INS5_IJS16_S1L_EEENS5_IJS1L_SC_EEEEEEENS4_39AutoVectorizingCopyWithAssumedAlignmentILi128EEENS4_14SM90_TMA_STOREES26_S28_S28_EEEvvEEEEvNT_6ParamsE --------------------------
	.section	.nv.shared._ZN7cutlass13device_kernelINS_4gemm6kernel13GemmUniversalIN4cute5tupleIJiiiiEEENS1_10collective13CollectiveMmaINS1_35MainloopSm100TmaUmmaWarpSpecializedILi12ELi2ELi4ENS5_IJNS4_1CILi4EEESB_NSA_ILi1EEEEEEEENS5_IJNSA_ILi128EEESF_NSA_ILi32EEEEEENS_10tfloat32_tENS5_IJlSC_lEEESI_SJ_NS4_8TiledMMAINS4_8MMA_AtomIJNS4_23SM100_MMA_TF32_2x1SM_SSISI_SI_fLi128ELi128ELNS4_4UMMA5MajorE0ELSO_0ELNSN_7ScaleInE0ELSP_0EEEEEENS4_6LayoutINS5_IJSC_SC_SC_EEENS5_IJNSA_ILi0EEESU_SU_EEEEENS5_IJNS4_10UnderscoreESX_SX_EEEEENS4_28SM100_TMA_2SM_LOAD_MULTICASTENS4_14ComposedLayoutINS4_7SwizzleILi3ELi4ELi3EEENS4_18smem_ptr_flag_bitsILi32EEENSS_INS5_IJNSA_ILi8EEESG_EEENS5_IJSG_SC_EEEEEEEvNS4_8identityES10_S1A_vS1B_EENS_8epilogue10collective18CollectiveEpilogueINS1D_23Sm100TmaWarpSpecializedILi4ELi2ELi16ELb1ELb0EEEJNS5_IJNSA_ILi64EEESF_SG_EEENS5_IJNSS_IS1I_SC_EENSS_INS5_IJNSA_ILi16EEENSA_ILi2EEEEEENS5_IJSC_S1I_EEEEEEEESI_SJ_SI_SJ_NS1D_6fusion15FusionCallbacksIS1H_NS1R_17LinearCombinationISI_fSI_fLNS_15FloatRoundStyleE2EEES1J_S1Q_JEEENS4_5SM1004TMEM4LOAD26SM100_TMEM_LOAD_32dp32b16xENS4_13SM90_TMA_LOADENS11_INS12_ILi2ELi4ELi3EEES15_NSS_INS5_IJS16_S1L_EEENS5_IJS1L_SC_EEEEEEENS4_39AutoVectorizingCopyWithAssumedAlignmentILi128EEENS4_14SM90_TMA_STOREES26_S28_S28_EEEvvEEEEvNT_6ParamsE,"aw",@nobits
	.sectionflags	@""
	.align	16
	.zero		1024


//--------------------- .nv.shared.reserved.0     --------------------------
	.section	.nv.shared.reserved.0,"aw",@nobits
	.weak		__nv_reservedSMEM_offset_0_alias
	.size		__nv_reservedSMEM_offset_0_alias, 0, 64
	.other		__nv_reservedSMEM_offset_0_alias,@"STO_CUDA_RESERVED_SHARED STV_DEFAULT"
__nv_reservedSMEM_offset_0_alias:
	.zero		0
.nv.shared.reserved.0:
	.zero		64
	.weak		__nv_reservedSMEM_tcgen05_partition
	.type		__nv_reservedSMEM_tcgen05_partition,@object
	.size		__nv_reservedSMEM_tcgen05_partition,(.L_0 - __nv_reservedSMEM_tcgen05_partition)
__nv_reservedSMEM_tcgen05_partition:
	.zero		32
.L_0:


//--------------------- .nv.global                --------------------------
	.section	.nv.global,"aw",@nobits
.nv.global:
	.type		_ZN40_INTERNAL_5b94e596_4_k_cu_e1a305b3_305914cute1_E,@object
	.size		_ZN40_INTERNAL_5b94e596_4_k_cu_e1a305b3_305914cute1_E,(_ZN40_INTERNAL_5b94e596_4_k_cu_e1a305b3_305914cuda3std3__45__cpo6cbeginE - _ZN40_INTERNAL_5b94e596_4_k_cu_e1a305b3_305914cute1_E)
_ZN40_INTERNAL_5b94e596_4_k_cu_e1a305b3_305914cute1_E:
	.zero		1
	.type		_ZN40_INTERNAL_5b94e596_4_k_cu_e1a305b3_305914cuda3std3__45__cpo6cbeginE,@object
	.size		_ZN40_INTERNAL_5b94e596_4_k_cu_e1a305b3_305914cuda3std3__45__cpo6cbeginE,(_ZN40_INTERNAL_5b94e596_4_k_cu_e1a305b3_305914cuda3std3__48in_placeE - _ZN40_INTERNAL_5b94e596_4_k_cu_e1a305b3_305914cuda3std3__45__cpo6cbeginE)
_ZN40_INTERNAL_5b94e596_4_k_cu_e1a305b3_305914cuda3std3__45__cpo6cbeginE:
	.zero		1
	.type		_ZN40_INTERNAL_5b94e596_4_k_cu_e1a305b3_305914cuda3std3__48in_placeE,@object
	.size		_ZN40_INTERNAL_5b94e596_4_k_cu_e1a305b3_305914cuda3std3__48in_placeE,(_ZN40_INTERNAL_5b94e596_4_k_cu_e1a305b3_305914cuda3std6ranges3__45__cpo9iter_moveE - _ZN40_INTERNAL_5b94e596_4_k_cu_e1a305b3_305914cuda3std3__48in_placeE)
_ZN40_INTERNAL_5b94e596_4_k_cu_e1a305b3_305914cuda3std3__48in_placeE:
	.zero		1
	.type		_ZN40_INTERNAL_5b94e596_4_k_cu_e1a305b3_305914cuda3std6ranges3__45__cpo9iter_moveE,@object
	.size		_ZN40_INTERNAL_5b94e596_4_k_cu_e1a305b3_305914cuda3std6ranges3__45__cpo9iter_moveE,(_ZN40_INTERNAL_5b94e596_4_k_cu_e1a305b3_305914cuda3std3__45__cpo5beginE - _ZN40_INTERNAL_5b94e596_4_k_cu_e1a305b3_305914cuda3std6ranges3__45__cpo9iter_moveE)
_ZN40_INTERNAL_5b94e596_4_k_cu_e1a305b3_305914cuda3std6ranges3__45__cpo9iter_moveE:
	.zero		1
	.type		_ZN40_INTERNAL_5b94e596_4_k_cu_e1a305b3_305914cuda3std3__45__cpo5beginE,@object
	.size		_ZN40_INTERNAL_5b94e596_4_k_cu_e1a305b3_305914cuda3std3__45__cpo5beginE,(_ZN40_INTERNAL_5b94e596_4_k_cu_e1a305b3_305914cuda3std3__442_GLOBAL__N__5b94e596_4_k_cu_e1a305b3_305916ignoreE - _ZN40_INTERNAL_5b94e596_4_k_cu_e1a305b3_305914cuda3std3__45__cpo5beginE)
_ZN40_INTERNAL_5b94e596_4_k_cu_e1a305b3_305914cuda3std3__45__cpo5beginE:
	.zero		1
	.type		_ZN40_INTERNAL_5b94e596_4_k_cu_e1a305b3_305914cuda3std3__442_GLOBAL__N__5b94e596_4_k_cu_e1a305b3_305916ignoreE,@object
	.size		_ZN40_INTERNAL_5b94e596_4_k_cu_e1a305b3_305914cuda3std3__442_GLOBAL__N__5b94e596_4_k_cu_e1a305b3_305916ignoreE,(_ZN40_INTERNAL_5b94e596_4_k_cu_e1a305b3_305914cute7productE - _ZN40_INTERNAL_5b94e596_4_k_cu_e1a305b3_305914cuda3std3__442_GLOBAL__N__5b94e596_4_k_cu_e1a305b3_305916ignoreE)
_ZN40_INTERNAL_5b94e596_4_k_cu_e1a305b3_305914cuda3std3__442_GLOBAL__N__5b94e596_4_k_cu_e1a305b3_305916ignoreE:
	.zero		1
	.type		_ZN40_INTERNAL_5b94e596_4_k_cu_e1a305b3_305914cute7productE,@object
	.size		_ZN40_INTERNAL_5b94e596_4_k_cu_e1a305b3_305914cute7productE,(_ZN40_INTERNAL_5b94e596_4_k_cu_e1a305b3_305914cuda3std3__45__cpo3endE - _ZN40_INTERNAL_5b94e596_4_k_cu_e1a305b3_305914cute7productE)
_ZN40_INTERNAL_5b94e596_4_k_cu_e1a305b3_305914cute7productE:
	.zero		1
	.type		_ZN40_INTERNAL_5b94e596_4_k_cu_e1a305b3_305914cuda3std3__45__cpo3endE,@object
	.size		_ZN40_INTERNAL_5b94e596_4_k_cu_e1a305b3_305914cuda3std3__45__cpo3endE,(_ZN40_INTERNAL_5b94e596_4_k_cu_e1a305b3_305914cuda3std3__419piecewise_constructE - _ZN40_INTERNAL_5b94e596_4_k_cu_e1a305b3_305914cuda3std3__45__cpo3endE)
_ZN40_INTERNAL_5b94e596_4_k_cu_e1a305b3_305914cuda3std3__45__cpo3endE:
	.zero		1
	.type		_ZN40_INTERNAL_5b94e596_4_k_cu_e1a305b3_305914cuda3std3__419piecewise_constructE,@object
	.size		_ZN40_INTERNAL_5b94e596_4_k_cu_e1a305b3_305914cuda3std3__419piecewise_constructE,(_ZN40_INTERNAL_5b94e596_4_k_cu_e1a305b3_305914cuda3std3__45__cpo4cendE - _ZN40_INTERNAL_5b94e596_4_k_cu_e1a305b3_305914cuda3std3__419piecewise_constructE)
_ZN40_INTERNAL_5b94e596_4_k_cu_e1a305b3_305914cuda3std3__419piecewise_constructE:
	.zero		1
	.type		_ZN40_INTERNAL_5b94e596_4_k_cu_e1a305b3_305914cuda3std3__45__cpo4cendE,@object
	.size		_ZN40_INTERNAL_5b94e596_4_k_cu_e1a305b3_305914cuda3std3__45__cpo4cendE,(_ZN40_INTERNAL_5b94e596_4_k_cu_e1a305b3_305914cuda3std6ranges3__45__cpo4swapE - _ZN40_INTERNAL_5b94e596_4_k_cu_e1a305b3_305914cuda3std3__45__cpo4cendE)
_ZN40_INTERNAL_5b94e596_4_k_cu_e1a305b3_305914cuda3std3__45__cpo4cendE:
	.zero		1
	.type		_ZN40_INTERNAL_5b94e596_4_k_cu_e1a305b3_305914cuda3std6ranges3__45__cpo4swapE,@object
	.size		_ZN40_INTERNAL_5b94e596_4_k_cu_e1a305b3_305914cuda3std6ranges3__45__cpo4swapE,(.L_10 - _ZN40_INTERNAL_5b94e596_4_k_cu_e1a305b3_305914cuda3std6ranges3__45__cpo4swapE)
_ZN40_INTERNAL_5b94e596_4_k_cu_e1a305b3_305914cuda3std6ranges3__45__cpo4swapE:
	.zero		1
.L_10:


//--------------------- .nv.constant0._ZN7cutlass13device_kernelINS_4gemm6kernel13GemmUniversalIN4cute5tupleIJiiiiEEENS1_10collective13CollectiveMmaINS1_35MainloopSm100TmaUmmaWarpSpecializedILi12ELi2ELi4ENS5_IJNS4_1CILi4EEESB_NSA_ILi1EEEEEEEENS5_IJNSA_ILi128EEESF_NSA_ILi32EEEEEENS_10tfloat32_tENS5_IJlSC_lEEESI_SJ_NS4_8TiledMMAINS4_8MMA_AtomIJNS4_23SM100_MMA_TF32_2x1SM_SSISI_SI_fLi128ELi128ELNS4_4UMMA5MajorE0ELSO_0ELNSN_7ScaleInE0ELSP_0EEEEEENS4_6LayoutINS5_IJSC_SC_SC_EEENS5_IJNSA_ILi0EEESU_SU_EEEEENS5_IJNS4_10UnderscoreESX_SX_EEEEENS4_28SM100_TMA_2SM_LOAD_MULTICASTENS4_14ComposedLayoutINS4_7SwizzleILi3ELi4ELi3EEENS4_18smem_ptr_flag_bitsILi32EEENSS_INS5_IJNSA_ILi8EEESG_EEENS5_IJSG_SC_EEEEEEEvNS4_8identityES10_S1A_vS1B_EENS_8epilogue10collective18CollectiveEpilogueINS1D_23Sm100TmaWarpSpecializedILi4ELi2ELi16ELb1ELb0EEEJNS5_IJNSA_ILi64EEESF_SG_EEENS5_IJNSS_IS1I_SC_EENSS_INS5_IJNSA_ILi16EEENSA_ILi2EEEEEENS5_IJSC_S1I_EEEEEEEESI_SJ_SI_SJ_NS1D_6fusion15FusionCallbacksIS1H_NS1R_17LinearCombinationISI_fSI_fLNS_15FloatRoundStyleE2EEES1J_S1Q_JEEENS4_5SM1004TMEM4LOAD26SM100_TMEM_LOAD_32dp32b16xENS4_13SM90_TMA_LOADENS11_INS12_ILi2ELi4ELi3EEES15_NSS_INS5_IJS16_S1L_EEENS5_IJS1L_SC_EEEEEEENS4_39AutoVectorizingCopyWithAssumedAlignmentILi128EEENS4_14SM90_TMA_STOREES26_S28_S28_EEEvvEEEEvNT_6ParamsE --------------------------
	.section	.nv.constant0._ZN7cutlass13device_kernelINS_4gemm6kernel13GemmUniversalIN4cute5tupleIJiiiiEEENS1_10collective13CollectiveMmaINS1_35MainloopSm100TmaUmmaWarpSpecializedILi12ELi2ELi4ENS5_IJNS4_1CILi4EEESB_NSA_ILi1EEEEEEEENS5_IJNSA_ILi128EEESF_NSA_ILi32EEEEEENS_10tfloat32_tENS5_IJlSC_lEEESI_SJ_NS4_8TiledMMAINS4_8MMA_AtomIJNS4_23SM100_MMA_TF32_2x1SM_SSISI_SI_fLi128ELi128ELNS4_4UMMA5MajorE0ELSO_0ELNSN_7ScaleInE0ELSP_0EEEEEENS4_6LayoutINS5_IJSC_SC_SC_EEENS5_IJNSA_ILi0EEESU_SU_EEEEENS5_IJNS4_10UnderscoreESX_SX_EEEEENS4_28SM100_TMA_2SM_LOAD_MULTICASTENS4_14ComposedLayoutINS4_7SwizzleILi3ELi4ELi3EEENS4_18smem_ptr_flag_bitsILi32EEENSS_INS5_IJNSA_ILi8EEESG_EEENS5_IJSG_SC_EEEEEEEvNS4_8identityES10_S1A_vS1B_EENS_8epilogue10collective18CollectiveEpilogueINS1D_23Sm100TmaWarpSpecializedILi4ELi2ELi16ELb1ELb0EEEJNS5_IJNSA_ILi64EEESF_SG_EEENS5_IJNSS_IS1I_SC_EENSS_INS5_IJNSA_ILi16EEENSA_ILi2EEEEEENS5_IJSC_S1I_EEEEEEEESI_SJ_SI_SJ_NS1D_6fusion15FusionCallbacksIS1H_NS1R_17LinearCombinationISI_fSI_fLNS_15FloatRoundStyleE2EEES1J_S1Q_JEEENS4_5SM1004TMEM4LOAD26SM100_TMEM_LOAD_32dp32b16xENS4_13SM90_TMA_LOADENS11_INS12_ILi2ELi4ELi3EEES15_NSS_INS5_IJS16_S1L_EEENS5_IJS1L_SC_EEEEEEENS4_39AutoVectorizingCopyWithAssumedAlignmentILi128EEENS4_14SM90_TMA_STOREES26_S28_S28_EEEvvEEEEvNT_6ParamsE,"a",@progbits
	.sectionflags	@""
	.align	4
.nv.constant0._ZN7cutlass13device_kernelINS_4gemm6kernel13GemmUniversalIN4cute5tupleIJiiiiEEENS1_10collective13CollectiveMmaINS1_35MainloopSm100TmaUmmaWarpSpecializedILi12ELi2ELi4ENS5_IJNS4_1CILi4EEESB_NSA_ILi1EEEEEEEENS5_IJNSA_ILi128EEESF_NSA_ILi32EEEEEENS_10tfloat32_tENS5_IJlSC_lEEESI_SJ_NS4_8TiledMMAINS4_8MMA_AtomIJNS4_23SM100_MMA_TF32_2x1SM_SSISI_SI_fLi128ELi128ELNS4_4UMMA5MajorE0ELSO_0ELNSN_7ScaleInE0ELSP_0EEEEEENS4_6LayoutINS5_IJSC_SC_SC_EEENS5_IJNSA_ILi0EEESU_SU_EEEEENS5_IJNS4_10UnderscoreESX_SX_EEEEENS4_28SM100_TMA_2SM_LOAD_MULTICASTENS4_14ComposedLayoutINS4_7SwizzleILi3ELi4ELi3EEENS4_18smem_ptr_flag_bitsILi32EEENSS_INS5_IJNSA_ILi8EEESG_EEENS5_IJSG_SC_EEEEEEEvNS4_8identityES10_S1A_vS1B_EENS_8epilogue10collective18CollectiveEpilogueINS1D_23Sm100TmaWarpSpecializedILi4ELi2ELi16ELb1ELb0EEEJNS5_IJNSA_ILi64EEESF_SG_EEENS5_IJNSS_IS1I_SC_EENSS_INS5_IJNSA_ILi16EEENSA_ILi2EEEEEENS5_IJSC_S1I_EEEEEEEESI_SJ_SI_SJ_NS1D_6fusion15FusionCallbacksIS1H_NS1R_17LinearCombinationISI_fSI_fLNS_15FloatRoundStyleE2EEES1J_S1Q_JEEENS4_5SM1004TMEM4LOAD26SM100_TMEM_LOAD_32dp32b16xENS4_13SM90_TMA_LOADENS11_INS12_ILi2ELi4ELi3EEES15_NSS_INS5_IJS16_S1L_EEENS5_IJS1L_SC_EEEEEEENS4_39AutoVectorizingCopyWithAssumedAlignmentILi128EEENS4_14SM90_TMA_STOREES26_S28_S28_EEEvvEEEEvNT_6ParamsE:
	.zero		2944


//--------------------- SYMBOLS --------------------------

	.type		.nv.reservedSmem.offset0,@object
	.size		.nv.reservedSmem.offset0,0x4
	.type		.nv.reservedSmem.cap,@object
	.size		.nv.reservedSmem.cap,0x4
	.type		__assertfail,@function
